//
// Generated by NVIDIA NVVM Compiler
//
// Compiler Build ID: CL-36424714
// Cuda compilation tools, release 13.0, V13.0.88
// Based on NVVM 20.0.0
//

.version 9.0
.target sm_100
.address_size 64

	// .globl	_Z31convolution_constant_mem_kernelPKfPfii
.const .align 4 .b8 constant_filter[324];

.visible .entry _Z31convolution_constant_mem_kernelPKfPfii(
	.param .u64 .ptr .align 1 _Z31convolution_constant_mem_kernelPKfPfii_param_0,
	.param .u64 .ptr .align 1 _Z31convolution_constant_mem_kernelPKfPfii_param_1,
	.param .u32 _Z31convolution_constant_mem_kernelPKfPfii_param_2,
	.param .u32 _Z31convolution_constant_mem_kernelPKfPfii_param_3
)
{
	.reg .pred 	%p<343>;
	.reg .b32 	%r<182>;
	.reg .b32 	%f<407>;
	.reg .b64 	%rd<62>;

	ld.param.u64 	%rd13, [_Z31convolution_constant_mem_kernelPKfPfii_param_0];
	ld.param.u64 	%rd12, [_Z31convolution_constant_mem_kernelPKfPfii_param_1];
	ld.param.u32 	%r15, [_Z31convolution_constant_mem_kernelPKfPfii_param_2];
	ld.param.u32 	%r16, [_Z31convolution_constant_mem_kernelPKfPfii_param_3];
	cvta.to.global.u64 	%rd1, %rd13;
	mov.u32 	%r17, %ctaid.x;
	mov.u32 	%r18, %ntid.x;
	mov.u32 	%r19, %tid.x;
	mad.lo.s32 	%r20, %r17, %r18, %r19;
	mov.u32 	%r21, %ctaid.y;
	mov.u32 	%r22, %ntid.y;
	mov.u32 	%r23, %tid.y;
	mad.lo.s32 	%r1, %r21, %r22, %r23;
	add.s32 	%r24, %r20, -4;
	add.s32 	%r25, %r1, -4;
	setp.gt.u32 	%p9, %r1, 3;
	setp.lt.s32 	%p10, %r25, %r16;
	and.pred  	%p1, %p9, %p10;
	mul.lo.s32 	%r2, %r25, %r15;
	setp.gt.s32 	%p11, %r20, 3;
	setp.lt.s32 	%p12, %r24, %r15;
	and.pred  	%p2, %p11, %p12;
	and.pred  	%p14, %p1, %p2;
	cvt.s64.s32 	%rd14, %r2;
	cvt.s64.s32 	%rd2, %r20;
	add.s64 	%rd15, %rd2, %rd14;
	shl.b64 	%rd16, %rd15, 2;
	add.s64 	%rd3, %rd1, %rd16;
	mov.f32 	%f327, 0f00000000;
	not.pred 	%p15, %p14;
	@%p15 bra 	$L__BB0_2;
	ld.const.f32 	%f164, [constant_filter];
	ld.global.nc.f32 	%f165, [%rd3+-16];
	fma.rn.f32 	%f327, %f164, %f165, 0f00000000;
$L__BB0_2:
	ld.param.u32 	%r126, [_Z31convolution_constant_mem_kernelPKfPfii_param_2];
	cvt.u32.u64 	%r26, %rd2;
	add.s32 	%r27, %r26, -3;
	setp.gt.s32 	%p16, %r26, 2;
	setp.lt.s32 	%p17, %r27, %r126;
	and.pred  	%p18, %p16, %p17;
	and.pred  	%p19, %p1, %p18;
	not.pred 	%p20, %p19;
	@%p20 bra 	$L__BB0_4;
	ld.const.f32 	%f166, [constant_filter+4];
	ld.global.nc.f32 	%f167, [%rd3+-12];
	fma.rn.f32 	%f327, %f166, %f167, %f327;
$L__BB0_4:
	ld.param.u32 	%r127, [_Z31convolution_constant_mem_kernelPKfPfii_param_2];
	add.s32 	%r29, %r26, -2;
	setp.gt.s32 	%p21, %r26, 1;
	setp.lt.s32 	%p22, %r29, %r127;
	and.pred  	%p23, %p21, %p22;
	and.pred  	%p24, %p1, %p23;
	not.pred 	%p25, %p24;
	@%p25 bra 	$L__BB0_6;
	ld.const.f32 	%f168, [constant_filter+8];
	ld.global.nc.f32 	%f169, [%rd3+-8];
	fma.rn.f32 	%f327, %f168, %f169, %f327;
$L__BB0_6:
	ld.param.u32 	%r128, [_Z31convolution_constant_mem_kernelPKfPfii_param_2];
	setp.gt.s32 	%p26, %r26, 0;
	setp.le.s32 	%p27, %r26, %r128;
	and.pred  	%p28, %p26, %p27;
	and.pred  	%p29, %p1, %p28;
	not.pred 	%p30, %p29;
	@%p30 bra 	$L__BB0_8;
	ld.const.f32 	%f170, [constant_filter+12];
	ld.global.nc.f32 	%f171, [%rd3+-4];
	fma.rn.f32 	%f327, %f170, %f171, %f327;
$L__BB0_8:
	ld.param.u32 	%r129, [_Z31convolution_constant_mem_kernelPKfPfii_param_2];
	setp.gt.s32 	%p31, %r26, -1;
	setp.lt.s32 	%p32, %r26, %r129;
	and.pred  	%p33, %p31, %p32;
	and.pred  	%p34, %p1, %p33;
	not.pred 	%p35, %p34;
	@%p35 bra 	$L__BB0_10;
	ld.const.f32 	%f172, [constant_filter+16];
	add.s32 	%r33, %r26, %r2;
	mul.wide.s32 	%rd17, %r33, 4;
	add.s64 	%rd18, %rd1, %rd17;
	ld.global.nc.f32 	%f173, [%rd18];
	fma.rn.f32 	%f327, %f172, %f173, %f327;
$L__BB0_10:
	ld.param.u32 	%r130, [_Z31convolution_constant_mem_kernelPKfPfii_param_2];
	add.s32 	%r35, %r26, 1;
	setp.gt.s32 	%p36, %r26, -2;
	setp.lt.s32 	%p37, %r35, %r130;
	and.pred  	%p38, %p36, %p37;
	and.pred  	%p39, %p1, %p38;
	not.pred 	%p40, %p39;
	@%p40 bra 	$L__BB0_12;
	ld.const.f32 	%f174, [constant_filter+20];
	ld.global.nc.f32 	%f175, [%rd3+4];
	fma.rn.f32 	%f327, %f174, %f175, %f327;
$L__BB0_12:
	ld.param.u32 	%r131, [_Z31convolution_constant_mem_kernelPKfPfii_param_2];
	add.s32 	%r37, %r26, 2;
	setp.gt.s32 	%p41, %r26, -3;
	setp.lt.s32 	%p42, %r37, %r131;
	and.pred  	%p3, %p41, %p42;
	and.pred  	%p43, %p1, %p3;
	not.pred 	%p44, %p43;
	@%p44 bra 	$L__BB0_14;
	ld.const.f32 	%f176, [constant_filter+24];
	ld.global.nc.f32 	%f177, [%rd3+8];
	fma.rn.f32 	%f327, %f176, %f177, %f327;
$L__BB0_14:
	ld.param.u32 	%r132, [_Z31convolution_constant_mem_kernelPKfPfii_param_2];
	add.s32 	%r39, %r26, 3;
	setp.gt.s32 	%p45, %r26, -4;
	setp.lt.s32 	%p46, %r39, %r132;
	and.pred  	%p4, %p45, %p46;
	and.pred  	%p47, %p1, %p4;
	not.pred 	%p48, %p47;
	@%p48 bra 	$L__BB0_16;
	ld.const.f32 	%f178, [constant_filter+28];
	ld.global.nc.f32 	%f179, [%rd3+12];
	fma.rn.f32 	%f327, %f178, %f179, %f327;
$L__BB0_16:
	ld.param.u32 	%r133, [_Z31convolution_constant_mem_kernelPKfPfii_param_2];
	add.s32 	%r41, %r26, 4;
	setp.gt.s32 	%p49, %r26, -5;
	setp.lt.s32 	%p50, %r41, %r133;
	and.pred  	%p5, %p49, %p50;
	and.pred  	%p51, %p1, %p5;
	not.pred 	%p52, %p51;
	@%p52 bra 	$L__BB0_18;
	ld.const.f32 	%f180, [constant_filter+32];
	ld.global.nc.f32 	%f181, [%rd3+16];
	fma.rn.f32 	%f327, %f180, %f181, %f327;
$L__BB0_18:
	ld.param.u32 	%r134, [_Z31convolution_constant_mem_kernelPKfPfii_param_2];
	add.s32 	%r42, %r1, -3;
	setp.gt.u32 	%p53, %r1, 2;
	setp.lt.s32 	%p54, %r42, %r16;
	and.pred  	%p6, %p53, %p54;
	add.s32 	%r3, %r2, %r134;
	and.pred  	%p55, %p6, %p2;
	cvt.s64.s32 	%rd19, %r3;
	add.s64 	%rd20, %rd2, %rd19;
	shl.b64 	%rd21, %rd20, 2;
	add.s64 	%rd4, %rd1, %rd21;
	not.pred 	%p56, %p55;
	@%p56 bra 	$L__BB0_20;
	ld.const.f32 	%f182, [constant_filter+36];
	ld.global.nc.f32 	%f183, [%rd4+-16];
	fma.rn.f32 	%f327, %f182, %f183, %f327;
$L__BB0_20:
	ld.param.u32 	%r135, [_Z31convolution_constant_mem_kernelPKfPfii_param_2];
	cvt.u32.u64 	%r43, %rd2;
	setp.gt.s32 	%p57, %r43, 2;
	add.s32 	%r44, %r43, -3;
	setp.lt.s32 	%p58, %r44, %r135;
	and.pred  	%p59, %p57, %p58;
	and.pred  	%p60, %p6, %p59;
	not.pred 	%p61, %p60;
	@%p61 bra 	$L__BB0_22;
	ld.const.f32 	%f184, [constant_filter+40];
	ld.global.nc.f32 	%f185, [%rd4+-12];
	fma.rn.f32 	%f327, %f184, %f185, %f327;
$L__BB0_22:
	ld.param.u32 	%r136, [_Z31convolution_constant_mem_kernelPKfPfii_param_2];
	cvt.u32.u64 	%r45, %rd2;
	setp.gt.s32 	%p62, %r45, 1;
	add.s32 	%r46, %r45, -2;
	setp.lt.s32 	%p63, %r46, %r136;
	and.pred  	%p64, %p62, %p63;
	and.pred  	%p65, %p6, %p64;
	not.pred 	%p66, %p65;
	@%p66 bra 	$L__BB0_24;
	ld.const.f32 	%f186, [constant_filter+44];
	ld.global.nc.f32 	%f187, [%rd4+-8];
	fma.rn.f32 	%f327, %f186, %f187, %f327;
$L__BB0_24:
	ld.param.u32 	%r137, [_Z31convolution_constant_mem_kernelPKfPfii_param_2];
	cvt.u32.u64 	%r47, %rd2;
	setp.gt.s32 	%p67, %r47, 0;
	setp.le.s32 	%p68, %r47, %r137;
	and.pred  	%p69, %p67, %p68;
	and.pred  	%p70, %p6, %p69;
	not.pred 	%p71, %p70;
	@%p71 bra 	$L__BB0_26;
	ld.const.f32 	%f188, [constant_filter+48];
	ld.global.nc.f32 	%f189, [%rd4+-4];
	fma.rn.f32 	%f327, %f188, %f189, %f327;
$L__BB0_26:
	ld.param.u32 	%r138, [_Z31convolution_constant_mem_kernelPKfPfii_param_2];
	cvt.u32.u64 	%r48, %rd2;
	setp.gt.s32 	%p72, %r48, -1;
	setp.lt.s32 	%p73, %r48, %r138;
	and.pred  	%p74, %p72, %p73;
	and.pred  	%p75, %p6, %p74;
	not.pred 	%p76, %p75;
	@%p76 bra 	$L__BB0_28;
	ld.const.f32 	%f190, [constant_filter+52];
	add.s32 	%r50, %r48, %r3;
	mul.wide.s32 	%rd22, %r50, 4;
	add.s64 	%rd23, %rd1, %rd22;
	ld.global.nc.f32 	%f191, [%rd23];
	fma.rn.f32 	%f327, %f190, %f191, %f327;
$L__BB0_28:
	ld.param.u32 	%r139, [_Z31convolution_constant_mem_kernelPKfPfii_param_2];
	cvt.u32.u64 	%r51, %rd2;
	setp.gt.s32 	%p77, %r51, -2;
	add.s32 	%r52, %r51, 1;
	setp.lt.s32 	%p78, %r52, %r139;
	and.pred  	%p79, %p77, %p78;
	and.pred  	%p80, %p6, %p79;
	not.pred 	%p81, %p80;
	@%p81 bra 	$L__BB0_30;
	ld.const.f32 	%f192, [constant_filter+56];
	ld.global.nc.f32 	%f193, [%rd4+4];
	fma.rn.f32 	%f327, %f192, %f193, %f327;
$L__BB0_30:
	and.pred  	%p82, %p6, %p3;
	not.pred 	%p83, %p82;
	@%p83 bra 	$L__BB0_32;
	ld.const.f32 	%f194, [constant_filter+60];
	ld.global.nc.f32 	%f195, [%rd4+8];
	fma.rn.f32 	%f327, %f194, %f195, %f327;
$L__BB0_32:
	and.pred  	%p84, %p6, %p4;
	not.pred 	%p85, %p84;
	@%p85 bra 	$L__BB0_34;
	ld.const.f32 	%f196, [constant_filter+64];
	ld.global.nc.f32 	%f197, [%rd4+12];
	fma.rn.f32 	%f327, %f196, %f197, %f327;
$L__BB0_34:
	and.pred  	%p86, %p6, %p5;
	not.pred 	%p87, %p86;
	@%p87 bra 	$L__BB0_36;
	ld.const.f32 	%f198, [constant_filter+68];
	ld.global.nc.f32 	%f199, [%rd4+16];
	fma.rn.f32 	%f327, %f198, %f199, %f327;
$L__BB0_36:
	ld.param.u32 	%r140, [_Z31convolution_constant_mem_kernelPKfPfii_param_2];
	add.s32 	%r53, %r1, -2;
	setp.gt.u32 	%p88, %r1, 1;
	setp.lt.s32 	%p89, %r53, %r16;
	and.pred  	%p7, %p88, %p89;
	add.s32 	%r4, %r3, %r140;
	and.pred  	%p90, %p7, %p2;
	cvt.s64.s32 	%rd24, %r4;
	add.s64 	%rd25, %rd2, %rd24;
	shl.b64 	%rd26, %rd25, 2;
	add.s64 	%rd5, %rd1, %rd26;
	not.pred 	%p91, %p90;
	@%p91 bra 	$L__BB0_38;
	ld.const.f32 	%f200, [constant_filter+72];
	ld.global.nc.f32 	%f201, [%rd5+-16];
	fma.rn.f32 	%f327, %f200, %f201, %f327;
$L__BB0_38:
	ld.param.u32 	%r141, [_Z31convolution_constant_mem_kernelPKfPfii_param_2];
	cvt.u32.u64 	%r54, %rd2;
	setp.gt.s32 	%p92, %r54, 2;
	add.s32 	%r55, %r54, -3;
	setp.lt.s32 	%p93, %r55, %r141;
	and.pred  	%p94, %p92, %p93;
	and.pred  	%p95, %p7, %p94;
	not.pred 	%p96, %p95;
	@%p96 bra 	$L__BB0_40;
	ld.const.f32 	%f202, [constant_filter+76];
	ld.global.nc.f32 	%f203, [%rd5+-12];
	fma.rn.f32 	%f327, %f202, %f203, %f327;
$L__BB0_40:
	ld.param.u32 	%r142, [_Z31convolution_constant_mem_kernelPKfPfii_param_2];
	cvt.u32.u64 	%r56, %rd2;
	setp.gt.s32 	%p97, %r56, 1;
	add.s32 	%r57, %r56, -2;
	setp.lt.s32 	%p98, %r57, %r142;
	and.pred  	%p99, %p97, %p98;
	and.pred  	%p100, %p7, %p99;
	not.pred 	%p101, %p100;
	@%p101 bra 	$L__BB0_42;
	ld.const.f32 	%f204, [constant_filter+80];
	ld.global.nc.f32 	%f205, [%rd5+-8];
	fma.rn.f32 	%f327, %f204, %f205, %f327;
$L__BB0_42:
	ld.param.u32 	%r143, [_Z31convolution_constant_mem_kernelPKfPfii_param_2];
	cvt.u32.u64 	%r58, %rd2;
	setp.gt.s32 	%p102, %r58, 0;
	setp.le.s32 	%p103, %r58, %r143;
	and.pred  	%p104, %p102, %p103;
	and.pred  	%p105, %p7, %p104;
	not.pred 	%p106, %p105;
	@%p106 bra 	$L__BB0_44;
	ld.const.f32 	%f206, [constant_filter+84];
	ld.global.nc.f32 	%f207, [%rd5+-4];
	fma.rn.f32 	%f327, %f206, %f207, %f327;
$L__BB0_44:
	ld.param.u32 	%r144, [_Z31convolution_constant_mem_kernelPKfPfii_param_2];
	cvt.u32.u64 	%r59, %rd2;
	setp.gt.s32 	%p107, %r59, -1;
	setp.lt.s32 	%p108, %r59, %r144;
	and.pred  	%p109, %p107, %p108;
	and.pred  	%p110, %p7, %p109;
	not.pred 	%p111, %p110;
	@%p111 bra 	$L__BB0_46;
	ld.const.f32 	%f208, [constant_filter+88];
	add.s32 	%r61, %r59, %r4;
	mul.wide.s32 	%rd27, %r61, 4;
	add.s64 	%rd28, %rd1, %rd27;
	ld.global.nc.f32 	%f209, [%rd28];
	fma.rn.f32 	%f327, %f208, %f209, %f327;
$L__BB0_46:
	ld.param.u32 	%r145, [_Z31convolution_constant_mem_kernelPKfPfii_param_2];
	cvt.u32.u64 	%r62, %rd2;
	setp.gt.s32 	%p112, %r62, -2;
	add.s32 	%r63, %r62, 1;
	setp.lt.s32 	%p113, %r63, %r145;
	and.pred  	%p114, %p112, %p113;
	and.pred  	%p115, %p7, %p114;
	not.pred 	%p116, %p115;
	@%p116 bra 	$L__BB0_48;
	ld.const.f32 	%f210, [constant_filter+92];
	ld.global.nc.f32 	%f211, [%rd5+4];
	fma.rn.f32 	%f327, %f210, %f211, %f327;
$L__BB0_48:
	and.pred  	%p117, %p7, %p3;
	not.pred 	%p118, %p117;
	@%p118 bra 	$L__BB0_50;
	ld.const.f32 	%f212, [constant_filter+96];
	ld.global.nc.f32 	%f213, [%rd5+8];
	fma.rn.f32 	%f327, %f212, %f213, %f327;
$L__BB0_50:
	and.pred  	%p119, %p7, %p4;
	not.pred 	%p120, %p119;
	@%p120 bra 	$L__BB0_52;
	ld.const.f32 	%f214, [constant_filter+100];
	ld.global.nc.f32 	%f215, [%rd5+12];
	fma.rn.f32 	%f327, %f214, %f215, %f327;
$L__BB0_52:
	and.pred  	%p121, %p7, %p5;
	not.pred 	%p122, %p121;
	@%p122 bra 	$L__BB0_54;
	ld.const.f32 	%f216, [constant_filter+104];
	ld.global.nc.f32 	%f217, [%rd5+16];
	fma.rn.f32 	%f327, %f216, %f217, %f327;
$L__BB0_54:
	ld.param.u32 	%r146, [_Z31convolution_constant_mem_kernelPKfPfii_param_2];
	setp.ne.s32 	%p123, %r1, 0;
	setp.le.s32 	%p124, %r1, %r16;
	and.pred  	%p8, %p123, %p124;
	add.s32 	%r5, %r4, %r146;
	and.pred  	%p125, %p8, %p2;
	cvt.s64.s32 	%rd29, %r5;
	add.s64 	%rd30, %rd2, %rd29;
	shl.b64 	%rd31, %rd30, 2;
	add.s64 	%rd6, %rd1, %rd31;
	not.pred 	%p126, %p125;
	@%p126 bra 	$L__BB0_56;
	ld.const.f32 	%f218, [constant_filter+108];
	ld.global.nc.f32 	%f219, [%rd6+-16];
	fma.rn.f32 	%f327, %f218, %f219, %f327;
$L__BB0_56:
	ld.param.u32 	%r147, [_Z31convolution_constant_mem_kernelPKfPfii_param_2];
	cvt.u32.u64 	%r64, %rd2;
	setp.gt.s32 	%p127, %r64, 2;
	add.s32 	%r65, %r64, -3;
	setp.lt.s32 	%p128, %r65, %r147;
	and.pred  	%p129, %p127, %p128;
	and.pred  	%p130, %p8, %p129;
	not.pred 	%p131, %p130;
	@%p131 bra 	$L__BB0_58;
	ld.const.f32 	%f220, [constant_filter+112];
	ld.global.nc.f32 	%f221, [%rd6+-12];
	fma.rn.f32 	%f327, %f220, %f221, %f327;
$L__BB0_58:
	ld.param.u32 	%r148, [_Z31convolution_constant_mem_kernelPKfPfii_param_2];
	cvt.u32.u64 	%r66, %rd2;
	setp.gt.s32 	%p132, %r66, 1;
	add.s32 	%r67, %r66, -2;
	setp.lt.s32 	%p133, %r67, %r148;
	and.pred  	%p134, %p132, %p133;
	and.pred  	%p135, %p8, %p134;
	not.pred 	%p136, %p135;
	@%p136 bra 	$L__BB0_60;
	ld.const.f32 	%f222, [constant_filter+116];
	ld.global.nc.f32 	%f223, [%rd6+-8];
	fma.rn.f32 	%f327, %f222, %f223, %f327;
$L__BB0_60:
	ld.param.u32 	%r149, [_Z31convolution_constant_mem_kernelPKfPfii_param_2];
	cvt.u32.u64 	%r68, %rd2;
	setp.gt.s32 	%p137, %r68, 0;
	setp.le.s32 	%p138, %r68, %r149;
	and.pred  	%p139, %p137, %p138;
	and.pred  	%p140, %p8, %p139;
	not.pred 	%p141, %p140;
	@%p141 bra 	$L__BB0_62;
	ld.const.f32 	%f224, [constant_filter+120];
	ld.global.nc.f32 	%f225, [%rd6+-4];
	fma.rn.f32 	%f327, %f224, %f225, %f327;
$L__BB0_62:
	ld.param.u32 	%r150, [_Z31convolution_constant_mem_kernelPKfPfii_param_2];
	cvt.u32.u64 	%r69, %rd2;
	setp.gt.s32 	%p142, %r69, -1;
	setp.lt.s32 	%p143, %r69, %r150;
	and.pred  	%p144, %p142, %p143;
	and.pred  	%p145, %p8, %p144;
	not.pred 	%p146, %p145;
	@%p146 bra 	$L__BB0_64;
	ld.const.f32 	%f226, [constant_filter+124];
	add.s32 	%r71, %r69, %r5;
	mul.wide.s32 	%rd32, %r71, 4;
	add.s64 	%rd33, %rd1, %rd32;
	ld.global.nc.f32 	%f227, [%rd33];
	fma.rn.f32 	%f327, %f226, %f227, %f327;
$L__BB0_64:
	ld.param.u32 	%r151, [_Z31convolution_constant_mem_kernelPKfPfii_param_2];
	cvt.u32.u64 	%r72, %rd2;
	setp.gt.s32 	%p147, %r72, -2;
	add.s32 	%r73, %r72, 1;
	setp.lt.s32 	%p148, %r73, %r151;
	and.pred  	%p149, %p147, %p148;
	and.pred  	%p150, %p8, %p149;
	not.pred 	%p151, %p150;
	@%p151 bra 	$L__BB0_66;
	ld.const.f32 	%f228, [constant_filter+128];
	ld.global.nc.f32 	%f229, [%rd6+4];
	fma.rn.f32 	%f327, %f228, %f229, %f327;
$L__BB0_66:
	and.pred  	%p152, %p8, %p3;
	not.pred 	%p153, %p152;
	@%p153 bra 	$L__BB0_68;
	ld.const.f32 	%f230, [constant_filter+132];
	ld.global.nc.f32 	%f231, [%rd6+8];
	fma.rn.f32 	%f327, %f230, %f231, %f327;
$L__BB0_68:
	and.pred  	%p154, %p8, %p4;
	not.pred 	%p155, %p154;
	@%p155 bra 	$L__BB0_70;
	ld.const.f32 	%f232, [constant_filter+136];
	ld.global.nc.f32 	%f233, [%rd6+12];
	fma.rn.f32 	%f327, %f232, %f233, %f327;
$L__BB0_70:
	and.pred  	%p156, %p8, %p5;
	not.pred 	%p157, %p156;
	@%p157 bra 	$L__BB0_72;
	ld.const.f32 	%f234, [constant_filter+140];
	ld.global.nc.f32 	%f235, [%rd6+16];
	fma.rn.f32 	%f327, %f234, %f235, %f327;
$L__BB0_72:
	ld.param.u32 	%r152, [_Z31convolution_constant_mem_kernelPKfPfii_param_2];
	setp.ge.s32 	%p158, %r1, %r16;
	add.s32 	%r6, %r5, %r152;
	not.pred 	%p159, %p2;
	cvt.s64.s32 	%rd34, %r6;
	add.s64 	%rd35, %rd2, %rd34;
	shl.b64 	%rd36, %rd35, 2;
	add.s64 	%rd7, %rd1, %rd36;
	or.pred  	%p160, %p158, %p159;
	@%p160 bra 	$L__BB0_74;
	ld.const.f32 	%f236, [constant_filter+144];
	ld.global.nc.f32 	%f237, [%rd7+-16];
	fma.rn.f32 	%f327, %f236, %f237, %f327;
$L__BB0_74:
	ld.param.u32 	%r153, [_Z31convolution_constant_mem_kernelPKfPfii_param_2];
	setp.ge.s32 	%p161, %r1, %r16;
	cvt.u32.u64 	%r74, %rd2;
	setp.lt.s32 	%p162, %r74, 3;
	add.s32 	%r75, %r74, -3;
	setp.ge.s32 	%p163, %r75, %r153;
	or.pred  	%p164, %p163, %p161;
	or.pred  	%p165, %p164, %p162;
	@%p165 bra 	$L__BB0_76;
	ld.const.f32 	%f238, [constant_filter+148];
	ld.global.nc.f32 	%f239, [%rd7+-12];
	fma.rn.f32 	%f327, %f238, %f239, %f327;
$L__BB0_76:
	ld.param.u32 	%r154, [_Z31convolution_constant_mem_kernelPKfPfii_param_2];
	setp.ge.s32 	%p166, %r1, %r16;
	cvt.u32.u64 	%r76, %rd2;
	setp.lt.s32 	%p167, %r76, 2;
	add.s32 	%r77, %r76, -2;
	setp.ge.s32 	%p168, %r77, %r154;
	or.pred  	%p169, %p168, %p166;
	or.pred  	%p170, %p169, %p167;
	@%p170 bra 	$L__BB0_78;
	ld.const.f32 	%f240, [constant_filter+152];
	ld.global.nc.f32 	%f241, [%rd7+-8];
	fma.rn.f32 	%f327, %f240, %f241, %f327;
$L__BB0_78:
	ld.param.u32 	%r155, [_Z31convolution_constant_mem_kernelPKfPfii_param_2];
	setp.ge.s32 	%p171, %r1, %r16;
	cvt.u32.u64 	%r78, %rd2;
	setp.lt.s32 	%p172, %r78, 1;
	setp.gt.s32 	%p173, %r78, %r155;
	or.pred  	%p174, %p172, %p173;
	or.pred  	%p175, %p171, %p174;
	@%p175 bra 	$L__BB0_80;
	ld.const.f32 	%f242, [constant_filter+156];
	ld.global.nc.f32 	%f243, [%rd7+-4];
	fma.rn.f32 	%f327, %f242, %f243, %f327;
$L__BB0_80:
	ld.param.u32 	%r156, [_Z31convolution_constant_mem_kernelPKfPfii_param_2];
	setp.ge.s32 	%p176, %r1, %r16;
	cvt.u32.u64 	%r79, %rd2;
	setp.lt.s32 	%p177, %r79, 0;
	setp.ge.s32 	%p178, %r79, %r156;
	or.pred  	%p179, %p178, %p176;
	or.pred  	%p180, %p179, %p177;
	@%p180 bra 	$L__BB0_82;
	ld.const.f32 	%f244, [constant_filter+160];
	add.s32 	%r81, %r79, %r6;
	mul.wide.s32 	%rd37, %r81, 4;
	add.s64 	%rd38, %rd1, %rd37;
	ld.global.nc.f32 	%f245, [%rd38];
	fma.rn.f32 	%f327, %f244, %f245, %f327;
$L__BB0_82:
	ld.param.u32 	%r157, [_Z31convolution_constant_mem_kernelPKfPfii_param_2];
	setp.ge.s32 	%p181, %r1, %r16;
	cvt.u32.u64 	%r82, %rd2;
	setp.lt.s32 	%p182, %r82, -1;
	add.s32 	%r83, %r82, 1;
	setp.ge.s32 	%p183, %r83, %r157;
	or.pred  	%p184, %p183, %p181;
	or.pred  	%p185, %p184, %p182;
	@%p185 bra 	$L__BB0_84;
	ld.const.f32 	%f246, [constant_filter+164];
	ld.global.nc.f32 	%f247, [%rd7+4];
	fma.rn.f32 	%f327, %f246, %f247, %f327;
$L__BB0_84:
	setp.ge.s32 	%p186, %r1, %r16;
	not.pred 	%p187, %p3;
	or.pred  	%p188, %p186, %p187;
	@%p188 bra 	$L__BB0_86;
	ld.const.f32 	%f248, [constant_filter+168];
	ld.global.nc.f32 	%f249, [%rd7+8];
	fma.rn.f32 	%f327, %f248, %f249, %f327;
$L__BB0_86:
	setp.ge.s32 	%p189, %r1, %r16;
	not.pred 	%p190, %p4;
	or.pred  	%p191, %p189, %p190;
	@%p191 bra 	$L__BB0_88;
	ld.const.f32 	%f250, [constant_filter+172];
	ld.global.nc.f32 	%f251, [%rd7+12];
	fma.rn.f32 	%f327, %f250, %f251, %f327;
$L__BB0_88:
	setp.ge.s32 	%p192, %r1, %r16;
	not.pred 	%p193, %p5;
	or.pred  	%p194, %p192, %p193;
	@%p194 bra 	$L__BB0_90;
	ld.const.f32 	%f252, [constant_filter+176];
	ld.global.nc.f32 	%f253, [%rd7+16];
	fma.rn.f32 	%f327, %f252, %f253, %f327;
$L__BB0_90:
	ld.param.u32 	%r158, [_Z31convolution_constant_mem_kernelPKfPfii_param_2];
	add.s32 	%r7, %r1, 1;
	setp.ge.s32 	%p195, %r7, %r16;
	add.s32 	%r8, %r6, %r158;
	not.pred 	%p196, %p2;
	cvt.s64.s32 	%rd39, %r8;
	add.s64 	%rd40, %rd2, %rd39;
	shl.b64 	%rd41, %rd40, 2;
	add.s64 	%rd8, %rd1, %rd41;
	or.pred  	%p197, %p195, %p196;
	@%p197 bra 	$L__BB0_92;
	ld.const.f32 	%f254, [constant_filter+180];
	ld.global.nc.f32 	%f255, [%rd8+-16];
	fma.rn.f32 	%f327, %f254, %f255, %f327;
$L__BB0_92:
	ld.param.u32 	%r159, [_Z31convolution_constant_mem_kernelPKfPfii_param_2];
	setp.ge.s32 	%p198, %r7, %r16;
	cvt.u32.u64 	%r84, %rd2;
	setp.lt.s32 	%p199, %r84, 3;
	add.s32 	%r85, %r84, -3;
	setp.ge.s32 	%p200, %r85, %r159;
	or.pred  	%p201, %p200, %p198;
	or.pred  	%p202, %p201, %p199;
	@%p202 bra 	$L__BB0_94;
	ld.const.f32 	%f256, [constant_filter+184];
	ld.global.nc.f32 	%f257, [%rd8+-12];
	fma.rn.f32 	%f327, %f256, %f257, %f327;
$L__BB0_94:
	ld.param.u32 	%r160, [_Z31convolution_constant_mem_kernelPKfPfii_param_2];
	setp.ge.s32 	%p203, %r7, %r16;
	cvt.u32.u64 	%r86, %rd2;
	setp.lt.s32 	%p204, %r86, 2;
	add.s32 	%r87, %r86, -2;
	setp.ge.s32 	%p205, %r87, %r160;
	or.pred  	%p206, %p205, %p203;
	or.pred  	%p207, %p206, %p204;
	@%p207 bra 	$L__BB0_96;
	ld.const.f32 	%f258, [constant_filter+188];
	ld.global.nc.f32 	%f259, [%rd8+-8];
	fma.rn.f32 	%f327, %f258, %f259, %f327;
$L__BB0_96:
	ld.param.u32 	%r161, [_Z31convolution_constant_mem_kernelPKfPfii_param_2];
	setp.ge.s32 	%p208, %r7, %r16;
	cvt.u32.u64 	%r88, %rd2;
	setp.lt.s32 	%p209, %r88, 1;
	setp.gt.s32 	%p210, %r88, %r161;
	or.pred  	%p211, %p209, %p210;
	or.pred  	%p212, %p208, %p211;
	@%p212 bra 	$L__BB0_98;
	ld.const.f32 	%f260, [constant_filter+192];
	ld.global.nc.f32 	%f261, [%rd8+-4];
	fma.rn.f32 	%f327, %f260, %f261, %f327;
$L__BB0_98:
	ld.param.u32 	%r162, [_Z31convolution_constant_mem_kernelPKfPfii_param_2];
	setp.ge.s32 	%p213, %r7, %r16;
	cvt.u32.u64 	%r89, %rd2;
	setp.lt.s32 	%p214, %r89, 0;
	setp.ge.s32 	%p215, %r89, %r162;
	or.pred  	%p216, %p215, %p213;
	or.pred  	%p217, %p216, %p214;
	@%p217 bra 	$L__BB0_100;
	ld.const.f32 	%f262, [constant_filter+196];
	add.s32 	%r91, %r89, %r8;
	mul.wide.s32 	%rd42, %r91, 4;
	add.s64 	%rd43, %rd1, %rd42;
	ld.global.nc.f32 	%f263, [%rd43];
	fma.rn.f32 	%f327, %f262, %f263, %f327;
$L__BB0_100:
	ld.param.u32 	%r163, [_Z31convolution_constant_mem_kernelPKfPfii_param_2];
	setp.ge.s32 	%p218, %r7, %r16;
	cvt.u32.u64 	%r92, %rd2;
	setp.lt.s32 	%p219, %r92, -1;
	add.s32 	%r93, %r92, 1;
	setp.ge.s32 	%p220, %r93, %r163;
	or.pred  	%p221, %p220, %p218;
	or.pred  	%p222, %p221, %p219;
	@%p222 bra 	$L__BB0_102;
	ld.const.f32 	%f264, [constant_filter+200];
	ld.global.nc.f32 	%f265, [%rd8+4];
	fma.rn.f32 	%f327, %f264, %f265, %f327;
$L__BB0_102:
	setp.ge.s32 	%p223, %r7, %r16;
	not.pred 	%p224, %p3;
	or.pred  	%p225, %p223, %p224;
	@%p225 bra 	$L__BB0_104;
	ld.const.f32 	%f266, [constant_filter+204];
	ld.global.nc.f32 	%f267, [%rd8+8];
	fma.rn.f32 	%f327, %f266, %f267, %f327;
$L__BB0_104:
	setp.ge.s32 	%p226, %r7, %r16;
	not.pred 	%p227, %p4;
	or.pred  	%p228, %p226, %p227;
	@%p228 bra 	$L__BB0_106;
	ld.const.f32 	%f268, [constant_filter+208];
	ld.global.nc.f32 	%f269, [%rd8+12];
	fma.rn.f32 	%f327, %f268, %f269, %f327;
$L__BB0_106:
	setp.ge.s32 	%p229, %r7, %r16;
	not.pred 	%p230, %p5;
	or.pred  	%p231, %p229, %p230;
	@%p231 bra 	$L__BB0_108;
	ld.const.f32 	%f270, [constant_filter+212];
	ld.global.nc.f32 	%f271, [%rd8+16];
	fma.rn.f32 	%f327, %f270, %f271, %f327;
$L__BB0_108:
	ld.param.u32 	%r164, [_Z31convolution_constant_mem_kernelPKfPfii_param_2];
	add.s32 	%r9, %r1, 2;
	setp.ge.s32 	%p232, %r9, %r16;
	add.s32 	%r10, %r8, %r164;
	not.pred 	%p233, %p2;
	cvt.s64.s32 	%rd44, %r10;
	add.s64 	%rd45, %rd2, %rd44;
	shl.b64 	%rd46, %rd45, 2;
	add.s64 	%rd9, %rd1, %rd46;
	or.pred  	%p234, %p232, %p233;
	@%p234 bra 	$L__BB0_110;
	ld.const.f32 	%f272, [constant_filter+216];
	ld.global.nc.f32 	%f273, [%rd9+-16];
	fma.rn.f32 	%f327, %f272, %f273, %f327;
$L__BB0_110:
	ld.param.u32 	%r165, [_Z31convolution_constant_mem_kernelPKfPfii_param_2];
	setp.ge.s32 	%p235, %r9, %r16;
	cvt.u32.u64 	%r94, %rd2;
	setp.lt.s32 	%p236, %r94, 3;
	add.s32 	%r95, %r94, -3;
	setp.ge.s32 	%p237, %r95, %r165;
	or.pred  	%p238, %p237, %p235;
	or.pred  	%p239, %p238, %p236;
	@%p239 bra 	$L__BB0_112;
	ld.const.f32 	%f274, [constant_filter+220];
	ld.global.nc.f32 	%f275, [%rd9+-12];
	fma.rn.f32 	%f327, %f274, %f275, %f327;
$L__BB0_112:
	ld.param.u32 	%r166, [_Z31convolution_constant_mem_kernelPKfPfii_param_2];
	setp.ge.s32 	%p240, %r9, %r16;
	cvt.u32.u64 	%r96, %rd2;
	setp.lt.s32 	%p241, %r96, 2;
	add.s32 	%r97, %r96, -2;
	setp.ge.s32 	%p242, %r97, %r166;
	or.pred  	%p243, %p242, %p240;
	or.pred  	%p244, %p243, %p241;
	@%p244 bra 	$L__BB0_114;
	ld.const.f32 	%f276, [constant_filter+224];
	ld.global.nc.f32 	%f277, [%rd9+-8];
	fma.rn.f32 	%f327, %f276, %f277, %f327;
$L__BB0_114:
	ld.param.u32 	%r167, [_Z31convolution_constant_mem_kernelPKfPfii_param_2];
	setp.ge.s32 	%p245, %r9, %r16;
	cvt.u32.u64 	%r98, %rd2;
	setp.lt.s32 	%p246, %r98, 1;
	setp.gt.s32 	%p247, %r98, %r167;
	or.pred  	%p248, %p246, %p247;
	or.pred  	%p249, %p245, %p248;
	@%p249 bra 	$L__BB0_116;
	ld.const.f32 	%f278, [constant_filter+228];
	ld.global.nc.f32 	%f279, [%rd9+-4];
	fma.rn.f32 	%f327, %f278, %f279, %f327;
$L__BB0_116:
	ld.param.u32 	%r168, [_Z31convolution_constant_mem_kernelPKfPfii_param_2];
	setp.ge.s32 	%p250, %r9, %r16;
	cvt.u32.u64 	%r99, %rd2;
	setp.lt.s32 	%p251, %r99, 0;
	setp.ge.s32 	%p252, %r99, %r168;
	or.pred  	%p253, %p252, %p250;
	or.pred  	%p254, %p253, %p251;
	@%p254 bra 	$L__BB0_118;
	ld.const.f32 	%f280, [constant_filter+232];
	add.s32 	%r101, %r99, %r10;
	mul.wide.s32 	%rd47, %r101, 4;
	add.s64 	%rd48, %rd1, %rd47;
	ld.global.nc.f32 	%f281, [%rd48];
	fma.rn.f32 	%f327, %f280, %f281, %f327;
$L__BB0_118:
	ld.param.u32 	%r169, [_Z31convolution_constant_mem_kernelPKfPfii_param_2];
	setp.ge.s32 	%p255, %r9, %r16;
	cvt.u32.u64 	%r102, %rd2;
	setp.lt.s32 	%p256, %r102, -1;
	add.s32 	%r103, %r102, 1;
	setp.ge.s32 	%p257, %r103, %r169;
	or.pred  	%p258, %p257, %p255;
	or.pred  	%p259, %p258, %p256;
	@%p259 bra 	$L__BB0_120;
	ld.const.f32 	%f282, [constant_filter+236];
	ld.global.nc.f32 	%f283, [%rd9+4];
	fma.rn.f32 	%f327, %f282, %f283, %f327;
$L__BB0_120:
	setp.ge.s32 	%p260, %r9, %r16;
	not.pred 	%p261, %p3;
	or.pred  	%p262, %p260, %p261;
	@%p262 bra 	$L__BB0_122;
	ld.const.f32 	%f284, [constant_filter+240];
	ld.global.nc.f32 	%f285, [%rd9+8];
	fma.rn.f32 	%f327, %f284, %f285, %f327;
$L__BB0_122:
	setp.ge.s32 	%p263, %r9, %r16;
	not.pred 	%p264, %p4;
	or.pred  	%p265, %p263, %p264;
	@%p265 bra 	$L__BB0_124;
	ld.const.f32 	%f286, [constant_filter+244];
	ld.global.nc.f32 	%f287, [%rd9+12];
	fma.rn.f32 	%f327, %f286, %f287, %f327;
$L__BB0_124:
	setp.ge.s32 	%p266, %r9, %r16;
	not.pred 	%p267, %p5;
	or.pred  	%p268, %p266, %p267;
	@%p268 bra 	$L__BB0_126;
	ld.const.f32 	%f288, [constant_filter+248];
	ld.global.nc.f32 	%f289, [%rd9+16];
	fma.rn.f32 	%f327, %f288, %f289, %f327;
$L__BB0_126:
	ld.param.u32 	%r170, [_Z31convolution_constant_mem_kernelPKfPfii_param_2];
	add.s32 	%r11, %r1, 3;
	setp.ge.s32 	%p269, %r11, %r16;
	add.s32 	%r12, %r10, %r170;
	not.pred 	%p270, %p2;
	cvt.s64.s32 	%rd49, %r12;
	add.s64 	%rd50, %rd2, %rd49;
	shl.b64 	%rd51, %rd50, 2;
	add.s64 	%rd10, %rd1, %rd51;
	or.pred  	%p271, %p269, %p270;
	@%p271 bra 	$L__BB0_128;
	ld.const.f32 	%f290, [constant_filter+252];
	ld.global.nc.f32 	%f291, [%rd10+-16];
	fma.rn.f32 	%f327, %f290, %f291, %f327;
$L__BB0_128:
	ld.param.u32 	%r171, [_Z31convolution_constant_mem_kernelPKfPfii_param_2];
	setp.ge.s32 	%p272, %r11, %r16;
	cvt.u32.u64 	%r104, %rd2;
	setp.lt.s32 	%p273, %r104, 3;
	add.s32 	%r105, %r104, -3;
	setp.ge.s32 	%p274, %r105, %r171;
	or.pred  	%p275, %p274, %p272;
	or.pred  	%p276, %p275, %p273;
	@%p276 bra 	$L__BB0_130;
	ld.const.f32 	%f292, [constant_filter+256];
	ld.global.nc.f32 	%f293, [%rd10+-12];
	fma.rn.f32 	%f327, %f292, %f293, %f327;
$L__BB0_130:
	ld.param.u32 	%r172, [_Z31convolution_constant_mem_kernelPKfPfii_param_2];
	setp.ge.s32 	%p277, %r11, %r16;
	cvt.u32.u64 	%r106, %rd2;
	setp.lt.s32 	%p278, %r106, 2;
	add.s32 	%r107, %r106, -2;
	setp.ge.s32 	%p279, %r107, %r172;
	or.pred  	%p280, %p279, %p277;
	or.pred  	%p281, %p280, %p278;
	@%p281 bra 	$L__BB0_132;
	ld.const.f32 	%f294, [constant_filter+260];
	ld.global.nc.f32 	%f295, [%rd10+-8];
	fma.rn.f32 	%f327, %f294, %f295, %f327;
$L__BB0_132:
	ld.param.u32 	%r173, [_Z31convolution_constant_mem_kernelPKfPfii_param_2];
	setp.ge.s32 	%p282, %r11, %r16;
	cvt.u32.u64 	%r108, %rd2;
	setp.lt.s32 	%p283, %r108, 1;
	setp.gt.s32 	%p284, %r108, %r173;
	or.pred  	%p285, %p283, %p284;
	or.pred  	%p286, %p282, %p285;
	@%p286 bra 	$L__BB0_134;
	ld.const.f32 	%f296, [constant_filter+264];
	ld.global.nc.f32 	%f297, [%rd10+-4];
	fma.rn.f32 	%f327, %f296, %f297, %f327;
$L__BB0_134:
	ld.param.u32 	%r174, [_Z31convolution_constant_mem_kernelPKfPfii_param_2];
	setp.ge.s32 	%p287, %r11, %r16;
	cvt.u32.u64 	%r109, %rd2;
	setp.lt.s32 	%p288, %r109, 0;
	setp.ge.s32 	%p289, %r109, %r174;
	or.pred  	%p290, %p289, %p287;
	or.pred  	%p291, %p290, %p288;
	@%p291 bra 	$L__BB0_136;
	ld.const.f32 	%f298, [constant_filter+268];
	add.s32 	%r111, %r109, %r12;
	mul.wide.s32 	%rd52, %r111, 4;
	add.s64 	%rd53, %rd1, %rd52;
	ld.global.nc.f32 	%f299, [%rd53];
	fma.rn.f32 	%f327, %f298, %f299, %f327;
$L__BB0_136:
	ld.param.u32 	%r175, [_Z31convolution_constant_mem_kernelPKfPfii_param_2];
	setp.ge.s32 	%p292, %r11, %r16;
	cvt.u32.u64 	%r112, %rd2;
	setp.lt.s32 	%p293, %r112, -1;
	add.s32 	%r113, %r112, 1;
	setp.ge.s32 	%p294, %r113, %r175;
	or.pred  	%p295, %p294, %p292;
	or.pred  	%p296, %p295, %p293;
	@%p296 bra 	$L__BB0_138;
	ld.const.f32 	%f300, [constant_filter+272];
	ld.global.nc.f32 	%f301, [%rd10+4];
	fma.rn.f32 	%f327, %f300, %f301, %f327;
$L__BB0_138:
	setp.ge.s32 	%p297, %r11, %r16;
	not.pred 	%p298, %p3;
	or.pred  	%p299, %p297, %p298;
	@%p299 bra 	$L__BB0_140;
	ld.const.f32 	%f302, [constant_filter+276];
	ld.global.nc.f32 	%f303, [%rd10+8];
	fma.rn.f32 	%f327, %f302, %f303, %f327;
$L__BB0_140:
	setp.ge.s32 	%p300, %r11, %r16;
	not.pred 	%p301, %p4;
	or.pred  	%p302, %p300, %p301;
	@%p302 bra 	$L__BB0_142;
	ld.const.f32 	%f304, [constant_filter+280];
	ld.global.nc.f32 	%f305, [%rd10+12];
	fma.rn.f32 	%f327, %f304, %f305, %f327;
$L__BB0_142:
	setp.ge.s32 	%p303, %r11, %r16;
	not.pred 	%p304, %p5;
	or.pred  	%p305, %p303, %p304;
	@%p305 bra 	$L__BB0_144;
	ld.const.f32 	%f306, [constant_filter+284];
	ld.global.nc.f32 	%f307, [%rd10+16];
	fma.rn.f32 	%f327, %f306, %f307, %f327;
$L__BB0_144:
	ld.param.u32 	%r176, [_Z31convolution_constant_mem_kernelPKfPfii_param_2];
	add.s32 	%r13, %r1, 4;
	setp.ge.s32 	%p306, %r13, %r16;
	add.s32 	%r14, %r12, %r176;
	not.pred 	%p307, %p2;
	cvt.s64.s32 	%rd54, %r14;
	add.s64 	%rd55, %rd2, %rd54;
	shl.b64 	%rd56, %rd55, 2;
	add.s64 	%rd11, %rd1, %rd56;
	or.pred  	%p308, %p306, %p307;
	@%p308 bra 	$L__BB0_146;
	ld.const.f32 	%f308, [constant_filter+288];
	ld.global.nc.f32 	%f309, [%rd11+-16];
	fma.rn.f32 	%f327, %f308, %f309, %f327;
$L__BB0_146:
	ld.param.u32 	%r177, [_Z31convolution_constant_mem_kernelPKfPfii_param_2];
	setp.ge.s32 	%p309, %r13, %r16;
	setp.lt.s32 	%p310, %r112, 3;
	add.s32 	%r115, %r112, -3;
	setp.ge.s32 	%p311, %r115, %r177;
	or.pred  	%p312, %p311, %p309;
	or.pred  	%p313, %p312, %p310;
	@%p313 bra 	$L__BB0_148;
	ld.const.f32 	%f310, [constant_filter+292];
	ld.global.nc.f32 	%f311, [%rd11+-12];
	fma.rn.f32 	%f327, %f310, %f311, %f327;
$L__BB0_148:
	ld.param.u32 	%r178, [_Z31convolution_constant_mem_kernelPKfPfii_param_2];
	setp.ge.s32 	%p314, %r13, %r16;
	setp.lt.s32 	%p315, %r112, 2;
	add.s32 	%r117, %r112, -2;
	setp.ge.s32 	%p316, %r117, %r178;
	or.pred  	%p317, %p316, %p314;
	or.pred  	%p318, %p317, %p315;
	@%p318 bra 	$L__BB0_150;
	ld.const.f32 	%f312, [constant_filter+296];
	ld.global.nc.f32 	%f313, [%rd11+-8];
	fma.rn.f32 	%f327, %f312, %f313, %f327;
$L__BB0_150:
	ld.param.u32 	%r179, [_Z31convolution_constant_mem_kernelPKfPfii_param_2];
	setp.ge.s32 	%p319, %r13, %r16;
	setp.lt.s32 	%p320, %r112, 1;
	setp.gt.s32 	%p321, %r112, %r179;
	or.pred  	%p322, %p320, %p321;
	or.pred  	%p323, %p319, %p322;
	@%p323 bra 	$L__BB0_152;
	ld.const.f32 	%f314, [constant_filter+300];
	ld.global.nc.f32 	%f315, [%rd11+-4];
	fma.rn.f32 	%f327, %f314, %f315, %f327;
$L__BB0_152:
	ld.param.u32 	%r180, [_Z31convolution_constant_mem_kernelPKfPfii_param_2];
	setp.ge.s32 	%p324, %r13, %r16;
	setp.lt.s32 	%p325, %r112, 0;
	setp.ge.s32 	%p326, %r112, %r180;
	or.pred  	%p327, %p326, %p324;
	or.pred  	%p328, %p327, %p325;
	@%p328 bra 	$L__BB0_154;
	ld.const.f32 	%f316, [constant_filter+304];
	add.s32 	%r121, %r112, %r14;
	mul.wide.s32 	%rd57, %r121, 4;
	add.s64 	%rd58, %rd1, %rd57;
	ld.global.nc.f32 	%f317, [%rd58];
	fma.rn.f32 	%f327, %f316, %f317, %f327;
$L__BB0_154:
	ld.param.u32 	%r181, [_Z31convolution_constant_mem_kernelPKfPfii_param_2];
	setp.ge.s32 	%p329, %r13, %r16;
	setp.lt.s32 	%p330, %r112, -1;
	setp.ge.s32 	%p331, %r113, %r181;
	or.pred  	%p332, %p331, %p329;
	or.pred  	%p333, %p332, %p330;
	@%p333 bra 	$L__BB0_156;
	ld.const.f32 	%f318, [constant_filter+308];
	ld.global.nc.f32 	%f319, [%rd11+4];
	fma.rn.f32 	%f327, %f318, %f319, %f327;
$L__BB0_156:
	setp.ge.s32 	%p334, %r13, %r16;
	not.pred 	%p335, %p3;
	or.pred  	%p336, %p334, %p335;
	@%p336 bra 	$L__BB0_158;
	ld.const.f32 	%f320, [constant_filter+312];
	ld.global.nc.f32 	%f321, [%rd11+8];
	fma.rn.f32 	%f327, %f320, %f321, %f327;
$L__BB0_158:
	setp.ge.s32 	%p337, %r13, %r16;
	not.pred 	%p338, %p4;
	or.pred  	%p339, %p337, %p338;
	@%p339 bra 	$L__BB0_160;
	ld.const.f32 	%f322, [constant_filter+316];
	ld.global.nc.f32 	%f323, [%rd11+12];
	fma.rn.f32 	%f327, %f322, %f323, %f327;
$L__BB0_160:
	setp.ge.s32 	%p340, %r13, %r16;
	not.pred 	%p341, %p5;
	or.pred  	%p342, %p340, %p341;
	@%p342 bra 	$L__BB0_162;
	ld.const.f32 	%f324, [constant_filter+320];
	ld.global.nc.f32 	%f325, [%rd11+16];
	fma.rn.f32 	%f327, %f324, %f325, %f327;
$L__BB0_162:
	cvta.to.global.u64 	%rd59, %rd12;
	add.s32 	%r125, %r6, %r112;
	mul.wide.s32 	%rd60, %r125, 4;
	add.s64 	%rd61, %rd59, %rd60;
	st.global.f32 	[%rd61], %f327;
	ret;

}


// ===== COMPILED SASS (sm_100) =====

	.target	sm_100

	.elftype	@"ET_EXEC"


//--------------------- .note.nv.tkinfo           --------------------------
	.section	.note.nv.tkinfo,"",@"SHT_NOTE"
	.sectionflags	@"SHF_NOTE_NV_TKINFO"
	.tkinfo
        /*0018*/ 	.word	0x00000002
        /*0030*/ 	.string	""
        /*0030*/ 	.string	"ptxas"
        /*0030*/ 	.string	"Cuda compilation tools, release 13.0, V13.0.88"
        /*0030*/ 	.string	"Build cuda_13.0.r13.0/compiler.36424714_0"
        /*0030*/ 	.string	"-arch sm_100 -m 64 "



//--------------------- .note.nv.cuinfo           --------------------------
	.section	.note.nv.cuinfo,"",@"SHT_NOTE"
	.sectionflags	@"SHF_NOTE_NV_CUINFO"
        /*0018*/ 	.short	0x0002
        /*001a*/ 	.short	0x0064
        /*001c*/ 	.short	0x0082
	.zero		2


//--------------------- .nv.info                  --------------------------
	.section	.nv.info,"",@"SHT_CUDA_INFO"
	.align	4


	//----- nvinfo : EIATTR_REGCOUNT
	.align		4
        /*0000*/ 	.byte	0x04, 0x2f
        /*0002*/ 	.short	(.L_2 - .L_1)
	.align		4
.L_1:
        /*0004*/ 	.word	index@(_Z31convolution_constant_mem_kernelPKfPfii)
        /*0008*/ 	.word	0x0000001b


	//----- nvinfo : EIATTR_FRAME_SIZE
	.align		4
.L_2:
        /*000c*/ 	.byte	0x04, 0x11
        /*000e*/ 	.short	(.L_4 - .L_3)
	.align		4
.L_3:
        /*0010*/ 	.word	index@(_Z31convolution_constant_mem_kernelPKfPfii)
        /*0014*/ 	.word	0x00000000


	//----- nvinfo : EIATTR_MIN_STACK_SIZE
	.align		4
.L_4:
        /*0018*/ 	.byte	0x04, 0x12
        /*001a*/ 	.short	(.L_6 - .L_5)
	.align		4
.L_5:
        /*001c*/ 	.word	index@(_Z31convolution_constant_mem_kernelPKfPfii)
        /*0020*/ 	.word	0x00000000
.L_6:


//--------------------- .nv.compat                --------------------------
	.section	.nv.compat,"",@"SHT_CUDA_COMPAT_INFO"
	.align	4
        /*0000*/ 	.byte	0x02, 0x09, 0x00, 0x00, 0x02, 0x02, 0x01, 0x00, 0x02, 0x05, 0x05, 0x00, 0x03, 0x07, 0x01, 0x01
        /*0010*/ 	.byte	0x02, 0x03, 0x00, 0x00, 0x02, 0x06, 0x01, 0x00, 0x04, 0x0b, 0x08, 0x00, 0x09, 0x00, 0x00, 0x00
        /*0020*/ 	.byte	0x00, 0x00, 0x00, 0x00


//--------------------- .nv.info._Z31convolution_constant_mem_kernelPKfPfii --------------------------
	.section	.nv.info._Z31convolution_constant_mem_kernelPKfPfii,"",@"SHT_CUDA_INFO"
	.sectionflags	@""
	.align	4


	//----- nvinfo : EIATTR_CUDA_API_VERSION
	.align		4
        /*0000*/ 	.byte	0x04, 0x37
        /*0002*/ 	.short	(.L_8 - .L_7)
.L_7:
        /*0004*/ 	.word	0x00000082


	//----- nvinfo : EIATTR_KPARAM_INFO
	.align		4
.L_8:
        /*0008*/ 	.byte	0x04, 0x17
        /*000a*/ 	.short	(.L_10 - .L_9)
.L_9:
        /*000c*/ 	.word	0x00000000
        /*0010*/ 	.short	0x0003
        /*0012*/ 	.short	0x0014
        /*0014*/ 	.byte	0x00, 0xf0, 0x11, 0x00


	//----- nvinfo : EIATTR_KPARAM_INFO
	.align		4
.L_10:
        /*0018*/ 	.byte	0x04, 0x17
        /*001a*/ 	.short	(.L_12 - .L_11)
.L_11:
        /*001c*/ 	.word	0x00000000
        /*0020*/ 	.short	0x0002
        /*0022*/ 	.short	0x0010
        /*0024*/ 	.byte	0x00, 0xf0, 0x11, 0x00


	//----- nvinfo : EIATTR_KPARAM_INFO
	.align		4
.L_12:
        /*0028*/ 	.byte	0x04, 0x17
        /*002a*/ 	.short	(.L_14 - .L_13)
.L_13:
        /*002c*/ 	.word	0x00000000
        /*0030*/ 	.short	0x0001
        /*0032*/ 	.short	0x0008
        /*0034*/ 	.byte	0x00, 0xf5, 0x21, 0x00


	//----- nvinfo : EIATTR_KPARAM_INFO
	.align		4
.L_14:
        /*0038*/ 	.byte	0x04, 0x17
        /*003a*/ 	.short	(.L_16 - .L_15)
.L_15:
        /*003c*/ 	.word	0x00000000
        /*0040*/ 	.short	0x0000
        /*0042*/ 	.short	0x0000
        /*0044*/ 	.byte	0x00, 0xf5, 0x21, 0x00


	//----- nvinfo : EIATTR_SPARSE_MMA_MASK
	.align		4
.L_16:
        /*0048*/ 	.byte	0x03, 0x50
        /*004a*/ 	.short	0x0000


	//----- nvinfo : EIATTR_MAXREG_COUNT
	.align		4
        /*004c*/ 	.byte	0x03, 0x1b
        /*004e*/ 	.short	0x00ff


	//----- nvinfo : EIATTR_MERCURY_ISA_VERSION
	.align		4
        /*0050*/ 	.byte	0x03, 0x5f
        /*0052*/ 	.short	0x0101


	//----- nvinfo : EIATTR_VRC_CTA_INIT_COUNT
	.align		4
        /*0054*/ 	.byte	0x02, 0x4a
	.zero		1
	.zero		1


	//----- nvinfo : EIATTR_EXIT_INSTR_OFFSETS
	.align		4
        /*0058*/ 	.byte	0x04, 0x1c
        /*005a*/ 	.short	(.L_18 - .L_17)


	//   ....[0]....
.L_17:
        /*005c*/ 	.word	0x00001f00


	//----- nvinfo : EIATTR_CBANK_PARAM_SIZE
	.align		4
.L_18:
        /*0060*/ 	.byte	0x03, 0x19
        /*0062*/ 	.short	0x0018


	//----- nvinfo : EIATTR_PARAM_CBANK
	.align		4
        /*0064*/ 	.byte	0x04, 0x0a
        /*0066*/ 	.short	(.L_20 - .L_19)
	.align		4
.L_19:
        /*0068*/ 	.word	index@(.nv.constant0._Z31convolution_constant_mem_kernelPKfPfii)
        /*006c*/ 	.short	0x0380
        /*006e*/ 	.short	0x0018


	//----- nvinfo : EIATTR_SW_WAR
	.align		4
.L_20:
        /*0070*/ 	.byte	0x04, 0x36
        /*0072*/ 	.short	(.L_22 - .L_21)
.L_21:
        /*0074*/ 	.word	0x00000008
.L_22:


//--------------------- .nv.callgraph             --------------------------
	.section	.nv.callgraph,"",@"SHT_CUDA_CALLGRAPH"
	.align	4
	.sectionentsize	8
	.align		4
        /*0000*/ 	.word	0x00000000
	.align		4
        /*0004*/ 	.word	0xffffffff
	.align		4
        /*0008*/ 	.word	0x00000000
	.align		4
        /*000c*/ 	.word	0xfffffffe
	.align		4
        /*0010*/ 	.word	0x00000000
	.align		4
        /*0014*/ 	.word	0xfffffffd
	.align		4
        /*0018*/ 	.word	0x00000000
	.align		4
        /*001c*/ 	.word	0xfffffffc


//--------------------- .nv.constant3             --------------------------
	.section	.nv.constant3,"a",@progbits
	.align	4
.nv.constant3:
	.type		constant_filter,@object
	.size		constant_filter,(.L_0 - constant_filter)
constant_filter:
	.zero		324
.L_0:


//--------------------- .text._Z31convolution_constant_mem_kernelPKfPfii --------------------------
	.section	.text._Z31convolution_constant_mem_kernelPKfPfii,"ax",@progbits
	.align	128
        .global         _Z31convolution_constant_mem_kernelPKfPfii
        .type           _Z31convolution_constant_mem_kernelPKfPfii,@function
        .size           _Z31convolution_constant_mem_kernelPKfPfii,(.L_x_1 - _Z31convolution_constant_mem_kernelPKfPfii)
        .other          _Z31convolution_constant_mem_kernelPKfPfii,@"STO_CUDA_ENTRY STV_DEFAULT"
_Z31convolution_constant_mem_kernelPKfPfii:
.text._Z31convolution_constant_mem_kernelPKfPfii:
[----:B------:R-:W-:Y:S01]  /*0000*/  LDC R1, c[0x0][0x37c] ;  /* 0x0000df00ff017b82 */ /* 0x000fe20000000800 */
[----:B------:R-:W0:Y:S07]  /*0010*/  S2R R0, SR_TID.X ;  /* 0x0000000000007919 */ /* 0x000e2e0000002100 */
[----:B------:R-:W0:Y:S01]  /*0020*/  LDC R7, c[0x0][0x360] ;  /* 0x0000d800ff077b82 */ /* 0x000e220000000800 */
[----:B------:R-:W1:Y:S01]  /*0030*/  LDCU.64 UR6, c[0x0][0x390] ;  /* 0x00007200ff0677ac */ /* 0x000e620008000a00 */
[----:B------:R-:W2:Y:S01]  /*0040*/  S2R R2, SR_TID.Y ;  /* 0x0000000000027919 */ /* 0x000ea20000002200 */
[----:B------:R-:W3:Y:S05]  /*0050*/  LDCU.64 UR8, c[0x0][0x380] ;  /* 0x00007000ff0877ac */ /* 0x000eea0008000a00 */
[----:B------:R-:W0:Y:S08]  /*0060*/  S2UR UR4, SR_CTAID.X ;  /* 0x00000000000479c3 */ /* 0x000e300000002500 */
[----:B------:R-:W2:Y:S08]  /*0070*/  S2UR UR5, SR_CTAID.Y ;  /* 0x00000000000579c3 */ /* 0x000eb00000002600 */
[----:B------:R-:W2:Y:S01]  /*0080*/  LDC R9, c[0x0][0x364] ;  /* 0x0000d900ff097b82 */ /* 0x000ea20000000800 */
[----:B0-----:R-:W-:-:S04]  /*0090*/  IMAD R7, R7, UR4, R0 ;  /* 0x0000000407077c24 */ /* 0x001fc8000f8e0200 */
[C---:B------:R-:W-:Y:S01]  /*00a0*/  VIADD R0, R7.reuse, 0xfffffffc ;  /* 0xfffffffc07007836 */ /* 0x040fe20000000000 */
[----:B------:R-:W-:Y:S01]  /*00b0*/  SHF.R.S32.HI R8, RZ, 0x1f, R7 ;  /* 0x0000001fff087819 */ /* 0x000fe20000011407 */
[----:B------:R-:W-:-:S03]  /*00c0*/  VIADD R11, R7, 0xfffffffd ;  /* 0xfffffffd070b7836 */ /* 0x000fc60000000000 */
[----:B-1----:R-:W-:Y:S02]  /*00d0*/  ISETP.GE.AND P4, PT, R0, UR6, PT ;  /* 0x0000000600007c0c */ /* 0x002fe4000bf86270 */
[----:B------:R-:W-:Y:S02]  /*00e0*/  ISETP.GE.AND P0, PT, R11, UR6, PT ;  /* 0x000000060b007c0c */ /* 0x000fe4000bf06270 */
[C---:B------:R-:W-:Y:S02]  /*00f0*/  ISETP.GT.AND P4, PT, R7.reuse, 0x3, !P4 ;  /* 0x000000030700780c */ /* 0x040fe40006784270 */
[----:B------:R-:W-:Y:S01]  /*0100*/  ISETP.GT.AND P3, PT, R7, 0x2, !P0 ;  /* 0x000000020700780c */ /* 0x000fe20004764270 */
[----:B--2---:R-:W-:Y:S01]  /*0110*/  IMAD R9, R9, UR5, R2 ;  /* 0x0000000509097c24 */ /* 0x004fe2000f8e0202 */
[----:B------:R-:W0:Y:S01]  /*0120*/  LDCU.64 UR4, c[0x0][0x358] ;  /* 0x00006b00ff0477ac */ /* 0x000e220008000a00 */
[----:B------:R-:W-:Y:S01]  /*0130*/  VIADD R10, R7, 0xfffffffe ;  /* 0xfffffffe070a7836 */ /* 0x000fe20000000000 */
[----:B------:R-:W-:Y:S01]  /*0140*/  P2R R17, PR, RZ, 0x8 ;  /* 0x00000008ff117803 */ /* 0x000fe20000000000 */
[----:B------:R-:W-:-:S05]  /*0150*/  VIADD R22, R9, 0xfffffffc ;  /* 0xfffffffc09167836 */ /* 0x000fca0000000000 */
[C---:B------:R-:W-:Y:S01]  /*0160*/  ISETP.GE.AND P5, PT, R22.reuse, UR7, PT ;  /* 0x0000000716007c0c */ /* 0x040fe2000bfa6270 */
[----:B------:R-:W-:-:S03]  /*0170*/  IMAD R22, R22, UR6, RZ ;  /* 0x0000000616167c24 */ /* 0x000fc6000f8e02ff */
[----:B------:R-:W-:Y:S02]  /*0180*/  ISETP.GT.U32.AND P5, PT, R9, 0x3, !P5 ;  /* 0x000000030900780c */ /* 0x000fe40006fa4070 */
[----:B------:R-:W-:Y:S02]  /*0190*/  IADD3 R0, P2, PT, R7, R22, RZ ;  /* 0x0000001607007210 */ /* 0x000fe40007f5e0ff */
[----:B------:R-:W-:Y:S02]  /*01a0*/  PLOP3.LUT P1, PT, P5, P4, PT, 0x80, 0x8 ;  /* 0x000000000008781c */ /* 0x000fe40002f29070 */
[----:B------:R-:W-:Y:S02]  /*01b0*/  LEA.HI.X.SX32 R3, R22, R8, 0x1, P2 ;  /* 0x0000000816037211 */ /* 0x000fe400010f0eff */
[----:B---3--:R-:W-:Y:S02]  /*01c0*/  LEA R14, P2, R0, UR8, 0x2 ;  /* 0x00000008000e7c11 */ /* 0x008fe4000f8410ff */
[----:B------:R-:W-:-:S02]  /*01d0*/  PLOP3.LUT P0, PT, P5, P3, PT, 0x80, 0x8 ;  /* 0x000000000008781c */ /* 0x000fc40002f07070 */
[----:B------:R-:W-:-:S05]  /*01e0*/  LEA.HI.X R15, R0, UR9, R3, 0x2, P2 ;  /* 0x00000009000f7c11 */ /* 0x000fca00090f1403 */
[----:B0-----:R-:W2:Y:S01]  /*01f0*/  @P1 LDG.E.CONSTANT R0, desc[UR4][R14.64+-0x10] ;  /* 0xfffff0040e001981 */ /* 0x001ea2000c1e9900 */
[----:B------:R-:W2:Y:S05]  /*0200*/  @P1 LDC R5, c[0x3][RZ] ;  /* 0x00c00000ff051b82 */ /* 0x000eaa0000000800 */
[----:B------:R-:W3:Y:S01]  /*0210*/  @P0 LDG.E.CONSTANT R3, desc[UR4][R14.64+-0xc] ;  /* 0xfffff4040e030981 */ /* 0x000ee2000c1e9900 */
[----:B------:R-:W-:Y:S01]  /*0220*/  ISETP.GE.AND P2, PT, R10, UR6, PT ;  /* 0x000000060a007c0c */ /* 0x000fe2000bf46270 */
[----:B------:R-:W-:Y:S01]  /*0230*/  IMAD.MOV.U32 R6, RZ, RZ, RZ ;  /* 0x000000ffff067224 */ /* 0x000fe200078e00ff */
[----:B------:R-:W3:Y:S02]  /*0240*/  @P0 LDC R2, c[0x3][0x4] ;  /* 0x00c00100ff020b82 */ /* 0x000ee40000000800 */
[----:B------:R-:W-:-:S02]  /*0250*/  ISETP.GT.AND P3, PT, R7, 0x1, !P2 ;  /* 0x000000010700780c */ /* 0x000fc40005764270 */
[C---:B------:R-:W-:Y:S01]  /*0260*/  ISETP.GT.AND P2, PT, R7.reuse, UR6, PT ;  /* 0x0000000607007c0c */ /* 0x040fe2000bf44270 */
[C---:B------:R-:W-:Y:S01]  /*0270*/  VIADD R16, R7.reuse, 0x1 ;  /* 0x0000000107107836 */ /* 0x040fe20000000000 */
[----:B------:R-:W-:Y:S02]  /*0280*/  P2R R21, PR, RZ, 0x8 ;  /* 0x00000008ff157803 */ /* 0x000fe40000000000 */
[----:B------:R-:W-:-:S04]  /*0290*/  ISETP.GT.AND P2, PT, R7, RZ, !P2 ;  /* 0x000000ff0700720c */ /* 0x000fc80005744270 */
[----:B------:R-:W-:Y:S01]  /*02a0*/  P2R R20, PR, RZ, 0x4 ;  /* 0x00000004ff147803 */ /* 0x000fe20000000000 */
[----:B--2---:R-:W-:Y:S01]  /*02b0*/  @P1 FFMA R6, R0, R5, RZ ;  /* 0x0000000500061223 */ /* 0x004fe200000000ff */
[----:B------:R-:W-:-:S03]  /*02c0*/  PLOP3.LUT P1, PT, P5, P3, PT, 0x80, 0x8 ;  /* 0x000000000008781c */ /* 0x000fc60002f27070 */
[----:B---3--:R-:W-:Y:S01]  /*02d0*/  @P0 FFMA R6, R3, R2, R6 ;  /* 0x0000000203060223 */ /* 0x008fe20000000006 */
[----:B------:R-:W-:-:S09]  /*02e0*/  PLOP3.LUT P0, PT, P5, P2, PT, 0x80, 0x8 ;  /* 0x000000000008781c */ /* 0x000fd20002f05070 */
[----:B------:R-:W2:Y:S01]  /*02f0*/  @P1 LDG.E.CONSTANT R3, desc[UR4][R14.64+-0x8] ;  /* 0xfffff8040e031981 */ /* 0x000ea2000c1e9900 */
[----:B------:R-:W2:Y:S03]  /*0300*/  @P1 LDC R0, c[0x3][0x8] ;  /* 0x00c00200ff001b82 */ /* 0x000ea60000000800 */
[----:B------:R-:W3:Y:S05]  /*0310*/  @P0 LDG.E.CONSTANT R5, desc[UR4][R14.64+-0x4] ;  /* 0xfffffc040e050981 */ /* 0x000eea000c1e9900 */
[----:B------:R-:W3:Y:S01]  /*0320*/  @P0 LDC R2, c[0x3][0xc] ;  /* 0x00c00300ff020b82 */ /* 0x000ee20000000800 */
[----:B--2---:R-:W-:Y:S01]  /*0330*/  @P1 FFMA R6, R3, R0, R6 ;  /* 0x0000000003061223 */ /* 0x004fe20000000006 */
[----:B------:R-:W-:-:S04]  /*0340*/  ISETP.GE.AND P1, PT, R7, UR6, PT ;  /* 0x0000000607007c0c */ /* 0x000fc8000bf26270 */
[----:B------:R-:W-:Y:S01]  /*0350*/  ISETP.GT.AND P2, PT, R7, -0x1, !P1 ;  /* 0xffffffff0700780c */ /* 0x000fe20004f44270 */
[----:B---3--:R-:W-:-:S03]  /*0360*/  @P0 FFMA R6, R5, R2, R6 ;  /* 0x0000000205060223 */ /* 0x008fc60000000006 */
[----:B------:R-:W-:Y:S02]  /*0370*/  PLOP3.LUT P0, PT, P5, P2, PT, 0x80, 0x8 ;  /* 0x000000000008781c */ /* 0x000fe40002f05070 */
[----:B------:R-:W-:-:S11]  /*0380*/  P2R R19, PR, RZ, 0x4 ;  /* 0x00000004ff137803 */ /* 0x000fd60000000000 */
[----:B------:R-:W0:Y:S01]  /*0390*/  @P0 LDC.64 R2, c[0x0][0x380] ;  /* 0x0000e000ff020b82 */ /* 0x000e220000000a00 */
[----:B------:R-:W-:-:S07]  /*03a0*/  @P0 IMAD.IADD R5, R7, 0x1, R22 ;  /* 0x0000000107050824 */ /* 0x000fce00078e0216 */
[----:B------:R-:W1:Y:S01]  /*03b0*/  @P0 LDC R0, c[0x3][0x10] ;  /* 0x00c00400ff000b82 */ /* 0x000e620000000800 */
[----:B0-----:R-:W-:-:S06]  /*03c0*/  @P0 IMAD.WIDE R2, R5, 0x4, R2 ;  /* 0x0000000405020825 */ /* 0x001fcc00078e0202 */
[----:B------:R-:W1:Y:S01]  /*03d0*/  @P0 LDG.E.CONSTANT R3, desc[UR4][R2.64] ;  /* 0x0000000402030981 */ /* 0x000e62000c1e9900 */
[----:B------:R-:W-:-:S04]  /*03e0*/  VIADD R22, R22, UR6 ;  /* 0x0000000616167c36 */ /* 0x000fc80008000000 */
[----:B------:R-:W-:Y:S02]  /*03f0*/  VIADD R18, R22, UR6 ;  /* 0x0000000616127c36 */ /* 0x000fe40008000000 */
[----:B-1----:R-:W-:Y:S01]  /*0400*/  @P0 FFMA R6, R3, R0, R6 ;  /* 0x0000000003060223 */ /* 0x002fe20000000006 */
[----:B------:R-:W-:-:S04]  /*0410*/  IADD3 R0, P0, PT, R7, R22, RZ ;  /* 0x0000001607007210 */ /* 0x000fc80007f1e0ff */
[----:B------:R-:W-:Y:S02]  /*0420*/  LEA.HI.X.SX32 R5, R22, R8, 0x1, P0 ;  /* 0x0000000816057211 */ /* 0x000fe400000f0eff */
[----:B------:R-:W-:-:S04]  /*0430*/  LEA R12, P0, R0, UR8, 0x2 ;  /* 0x00000008000c7c11 */ /* 0x000fc8000f8010ff */
[----:B------:R-:W-:Y:S01]  /*0440*/  LEA.HI.X R13, R0, UR9, R5, 0x2, P0 ;  /* 0x00000009000d7c11 */ /* 0x000fe200080f1405 */
[----:B------:R-:W-:Y:S01]  /*0450*/  VIADD R0, R18, UR6 ;  /* 0x0000000612007c36 */ /* 0x000fe20008000000 */
[----:B------:R-:W-:-:S04]  /*0460*/  IADD3 R4, P0, PT, R7, R18, RZ ;  /* 0x0000001207047210 */ /* 0x000fc80007f1e0ff */
[----:B------:R-:W-:Y:S02]  /*0470*/  LEA.HI.X.SX32 R5, R18, R8, 0x1, P0 ;  /* 0x0000000812057211 */ /* 0x000fe400000f0eff */
[----:B------:R-:W-:-:S04]  /*0480*/  LEA R2, P0, R4, UR8, 0x2 ;  /* 0x0000000804027c11 */ /* 0x000fc8000f8010ff */
[----:B------:R-:W-:Y:S02]  /*0490*/  LEA.HI.X R3, R4, UR9, R5, 0x2, P0 ;  /* 0x0000000904037c11 */ /* 0x000fe400080f1405 */
[----:B------:R-:W-:-:S04]  /*04a0*/  IADD3 R5, P0, PT, R7, R0, RZ ;  /* 0x0000000007057210 */ /* 0x000fc80007f1e0ff */
[----:B------:R-:W-:Y:S02]  /*04b0*/  LEA.HI.X.SX32 R24, R0, R8, 0x1, P0 ;  /* 0x0000000800187211 */ /* 0x000fe400000f0eff */
[----:B------:R-:W-:-:S04]  /*04c0*/  LEA R4, P0, R5, UR8, 0x2 ;  /* 0x0000000805047c11 */ /* 0x000fc8000f8010ff */
[----:B------:R-:W-:Y:S02]  /*04d0*/  LEA.HI.X R5, R5, UR9, R24, 0x2, P0 ;  /* 0x0000000905057c11 */ /* 0x000fe400080f1418 */
[----:B------:R-:W-:-:S04]  /*04e0*/  ISETP.GE.AND P0, PT, R16, UR6, PT ;  /* 0x0000000610007c0c */ /* 0x000fc8000bf06270 */
[----:B------:R-:W-:-:S04]  /*04f0*/  ISETP.GT.AND P0, PT, R7, -0x2, !P0 ;  /* 0xfffffffe0700780c */ /* 0x000fc80004704270 */
[----:B------:R-:W-:-:S13]  /*0500*/  PLOP3.LUT P1, PT, P5, P0, PT, 0x80, 0x8 ;  /* 0x000000000008781c */ /* 0x000fda0002f21070 */
[----:B------:R-:W2:Y:S01]  /*0510*/  @P1 LDG.E.CONSTANT R23, desc[UR4][R14.64+0x4] ;  /* 0x000004040e171981 */ /* 0x000ea2000c1e9900 */
[----:B------:R-:W2:Y:S02]  /*0520*/  @P1 LDC R24, c[0x3][0x14] ;  /* 0x00c00500ff181b82 */ /* 0x000ea40000000800 */
[----:B--2---:R-:W-:Y:S01]  /*0530*/  @P1 FFMA R6, R23, R24, R6 ;  /* 0x0000001817061223 */ /* 0x004fe20000000006 */
[----:B------:R-:W-:-:S05]  /*0540*/  VIADD R23, R7, 0x2 ;  /* 0x0000000207177836 */ /* 0x000fca0000000000 */
        /* <DEDUP_REMOVED lines=22> */
[----:B------:R-:W-:-:S04]  /*06b0*/  ISETP.GT.U32.AND P5, PT, R9, 0x2, !P5 ;  /* 0x000000020900780c */ /* 0x000fc80006fa4070 */
[----:B------:R-:W-:-:S13]  /*06c0*/  PLOP3.LUT P6, PT, P5, P4, PT, 0x80, 0x8 ;  /* 0x000000000008781c */ /* 0x000fda0002fc9070 */
[----:B------:R-:W2:Y:S01]  /*06d0*/  @P6 LDG.E.CONSTANT R23, desc[UR4][R12.64+-0x10] ;  /* 0xfffff0040c176981 */ /* 0x000ea2000c1e9900 */
[----:B------:R-:W2:Y:S02]  /*06e0*/  @P6 LDC R24, c[0x3][0x24] ;  /* 0x00c00900ff186b82 */ /* 0x000ea40000000800 */
[----:B--2---:R-:W-:Y:S01]  /*06f0*/  @P6 FFMA R6, R23, R24, R6 ;  /* 0x0000001817066223 */ /* 0x004fe20000000006 */
[----:B------:R-:W-:-:S04]  /*0700*/  ISETP.NE.AND P6, PT, R17, RZ, PT ;  /* 0x000000ff1100720c */ /* 0x000fc80003fc5270 */
        /* <DEDUP_REMOVED lines=16> */
[----:B------:R-:W0:Y:S01]  /*0810*/  @P6 LDC.64 R14, c[0x0][0x380] ;  /* 0x0000e000ff0e6b82 */ /* 0x000e220000000a00 */
[----:B------:R-:W-:-:S07]  /*0820*/  @P6 IMAD.IADD R23, R7, 0x1, R22 ;  /* 0x0000000107176824 */ /* 0x000fce00078e0216 */
[----:B------:R-:W1:Y:S01]  /*0830*/  @P6 LDC R22, c[0x3][0x34] ;  /* 0x00c00d00ff166b82 */ /* 0x000e620000000800 */
[----:B0-----:R-:W-:-:S06]  /*0840*/  @P6 IMAD.WIDE R14, R23, 0x4, R14 ;  /* 0x00000004170e6825 */ /* 0x001fcc00078e020e */
[----:B------:R-:W1:Y:S02]  /*0850*/  @P6 LDG.E.CONSTANT R15, desc[UR4][R14.64] ;  /* 0x000000040e0f6981 */ /* 0x000e64000c1e9900 */
[----:B-1----:R-:W-:Y:S01]  /*0860*/  @P6 FFMA R6, R15, R22, R6 ;  /* 0x000000160f066223 */ /* 0x002fe20000000006 */
[----:B------:R-:W-:-:S13]  /*0870*/  PLOP3.LUT P6, PT, P5, P0, PT, 0x80, 0x8 ;  /* 0x000000000008781c */ /* 0x000fda0002fc1070 */
[----:B------:R-:W2:Y:S01]  /*0880*/  @P6 LDG.E.CONSTANT R23, desc[UR4][R12.64+0x4] ;  /* 0x000004040c176981 */ /* 0x000ea2000c1e9900 */
[----:B------:R-:W2:Y:S02]  /*0890*/  @P6 LDC R22, c[0x3][0x38] ;  /* 0x00c00e00ff166b82 */ /* 0x000ea40000000800 */
[----:B--2---:R-:W-:Y:S01]  /*08a0*/  @P6 FFMA R6, R23, R22, R6 ;  /* 0x0000001617066223 */ /* 0x004fe20000000006 */
[----:B------:R-:W-:-:S13]  /*08b0*/  PLOP3.LUT P6, PT, P5, P3, PT, 0x80, 0x8 ;  /* 0x000000000008781c */ /* 0x000fda0002fc7070 */
[----:B------:R-:W2:Y:S01]  /*08c0*/  @P6 LDG.E.CONSTANT R23, desc[UR4][R12.64+0x8] ;  /* 0x000008040c176981 */ /* 0x000ea2000c1e9900 */
[----:B------:R-:W2:Y:S02]  /*08d0*/  @P6 LDC R22, c[0x3][0x3c] ;  /* 0x00c00f00ff166b82 */ /* 0x000ea40000000800 */
[----:B--2---:R-:W-:Y:S01]  /*08e0*/  @P6 FFMA R6, R23, R22, R6 ;  /* 0x0000001617066223 */ /* 0x004fe20000000006 */
[----:B------:R-:W-:-:S13]  /*08f0*/  PLOP3.LUT P6, PT, P5, P2, PT, 0x80, 0x8 ;  /* 0x000000000008781c */ /* 0x000fda0002fc5070 */
[----:B------:R-:W2:Y:S01]  /*0900*/  @P6 LDG.E.CONSTANT R15, desc[UR4][R12.64+0xc] ;  /* 0x00000c040c0f6981 */ /* 0x000ea2000c1e9900 */
[----:B------:R-:W2:Y:S01]  /*0910*/  @P6 LDC R14, c[0x3][0x40] ;  /* 0x00c01000ff0e6b82 */ /* 0x000ea20000000800 */
[----:B------:R-:W-:Y:S01]  /*0920*/  PLOP3.LUT P5, PT, P5, P1, PT, 0x80, 0x8 ;  /* 0x000000000008781c */ /* 0x000fe20002fa3070 */
[----:B--2---:R-:W-:-:S12]  /*0930*/  @P6 FFMA R6, R15, R14, R6 ;  /* 0x0000000e0f066223 */ /* 0x004fd80000000006 */
        /* <DEDUP_REMOVED lines=49> */
[----:B------:R-:W-:-:S04]  /*0c50*/  ISETP.GT.AND P5, PT, R9, UR7, PT ;  /* 0x0000000709007c0c */ /* 0x000fc8000bfa4270 */
[----:B------:R-:W-:-:S04]  /*0c60*/  ISETP.NE.AND P5, PT, R9, RZ, !P5 ;  /* 0x000000ff0900720c */ /* 0x000fc80006fa5270 */
        /* <DEDUP_REMOVED lines=25> */
[----:B------:R-:W1:Y:S01]  /*0e00*/  @P6 LDG.E.CONSTANT R13, desc[UR4][R12.64] ;  /* 0x000000040c0d6981 */ /* 0x000e62000c1e9900 */
[----:B------:R-:W-:-:S13]  /*0e10*/  PLOP3.LUT P0, PT, P5, P0, PT, 0x80, 0x8 ;  /* 0x000000000008781c */ /* 0x000fda0002f01070 */
[----:B------:R-:W2:Y:S01]  /*0e20*/  @P0 LDG.E.CONSTANT R3, desc[UR4][R4.64+0x4] ;  /* 0x0000040404030981 */ /* 0x000ea2000c1e9900 */
[----:B-1----:R-:W-:Y:S01]  /*0e30*/  @P6 FFMA R6, R13, R2, R6 ;  /* 0x000000020d066223 */ /* 0x002fe20000000006 */
[----:B------:R-:W-:Y:S01]  /*0e40*/  PLOP3.LUT P6, PT, P5, P3, PT, 0x80, 0x8 ;  /* 0x000000000008781c */ /* 0x000fe20002fc7070 */
[----:B------:R-:W2:-:S12]  /*0e50*/  @P0 LDC R2, c[0x3][0x80] ;  /* 0x00c02000ff020b82 */ /* 0x000e980000000800 */
[----:B------:R-:W3:Y:S01]  /*0e60*/  @P6 LDG.E.CONSTANT R15, desc[UR4][R4.64+0x8] ;  /* 0x00000804040f6981 */ /* 0x000ee2000c1e9900 */
[----:B------:R-:W3:Y:S01]  /*0e70*/  @P6 LDC R14, c[0x3][0x84] ;  /* 0x00c02100ff0e6b82 */ /* 0x000ee20000000800 */
[----:B--2---:R-:W-:Y:S01]  /*0e80*/  @P0 FFMA R6, R3, R2, R6 ;  /* 0x0000000203060223 */ /* 0x004fe20000000006 */
[----:B------:R-:W-:Y:S01]  /*0e90*/  VIADD R2, R0, UR6 ;  /* 0x0000000600027c36 */ /* 0x000fe20008000000 */
[----:B------:R-:W-:Y:S02]  /*0ea0*/  PLOP3.LUT P0, PT, P5, P2, PT, 0x80, 0x8 ;  /* 0x000000000008781c */ /* 0x000fe40002f05070 */
[----:B------:R-:W-:Y:S01]  /*0eb0*/  PLOP3.LUT P5, PT, P5, P1, PT, 0x80, 0x8 ;  /* 0x000000000008781c */ /* 0x000fe20002fa3070 */
[----:B---3--:R-:W-:Y:S01]  /*0ec0*/  @P6 FFMA R6, R15, R14, R6 ;  /* 0x0000000e0f066223 */ /* 0x008fe20000000006 */
[----:B------:R-:W-:-:S11]  /*0ed0*/  IADD3 R0, P6, PT, R7, R2, RZ ;  /* 0x0000000207007210 */ /* 0x000fd60007fde0ff */
[----:B------:R-:W2:Y:S01]  /*0ee0*/  @P5 LDG.E.CONSTANT R15, desc[UR4][R4.64+0x10] ;  /* 0x00001004040f5981 */ /* 0x000ea2000c1e9900 */
[----:B------:R-:W2:Y:S01]  /*0ef0*/  @P5 LDC R14, c[0x3][0x8c] ;  /* 0x00c02300ff0e5b82 */ /* 0x000ea20000000800 */
[----:B------:R-:W-:Y:S02]  /*0f00*/  LEA.HI.X.SX32 R3, R2, R8, 0x1, P6 ;  /* 0x0000000802037211 */ /* 0x000fe400030f0eff */
[----:B------:R-:W-:-:S04]  /*0f10*/  LEA R12, P6, R0, UR8, 0x2 ;  /* 0x00000008000c7c11 */ /* 0x000fc8000f8c10ff */
[----:B------:R-:W-:Y:S02]  /*0f20*/  LEA.HI.X R13, R0, UR9, R3, 0x2, P6 ;  /* 0x00000009000d7c11 */ /* 0x000fe4000b0f1403 */
[----:B------:R-:W-:Y:S01]  /*0f30*/  ISETP.GE.OR P6, PT, R9, UR7, !P4 ;  /* 0x0000000709007c0c */ /* 0x000fe2000e7c6670 */
[----:B------:R-:W3:Y:S01]  /*0f40*/  @P0 LDG.E.CONSTANT R3, desc[UR4][R4.64+0xc] ;  /* 0x00000c0404030981 */ /* 0x000ee2000c1e9900 */
[----:B------:R-:W3:Y:S11]  /*0f50*/  @P0 LDC R0, c[0x3][0x88] ;  /* 0x00c02200ff000b82 */ /* 0x000ef60000000800 */
[----:B------:R-:W4:Y:S01]  /*0f60*/  @!P6 LDG.E.CONSTANT R17, desc[UR4][R12.64+-0x10] ;  /* 0xfffff0040c11e981 */ /* 0x000f22000c1e9900 */
[----:B------:R-:W4:Y:S01]  /*0f70*/  @!P6 LDC R18, c[0x3][0x90] ;  /* 0x00c02400ff12eb82 */ /* 0x000f220000000800 */
[----:B---3--:R-:W-:Y:S01]  /*0f80*/  @P0 FFMA R6, R3, R0, R6 ;  /* 0x0000000003060223 */ /* 0x008fe20000000006 */
[----:B------:R-:W-:-:S03]  /*0f90*/  ISETP.GE.AND P0, PT, R9, UR7, PT ;  /* 0x0000000709007c0c */ /* 0x000fc6000bf06270 */
[----:B--2---:R-:W-:Y:S01]  /*0fa0*/  @P5 FFMA R6, R15, R14, R6 ;  /* 0x0000000e0f065223 */ /* 0x004fe20000000006 */
[----:B------:R-:W-:-:S04]  /*0fb0*/  ISETP.GE.OR P5, PT, R11, UR6, P0 ;  /* 0x000000060b007c0c */ /* 0x000fc800087a6670 */
[----:B------:R-:W-:Y:S01]  /*0fc0*/  ISETP.LT.OR P5, PT, R7, 0x3, P5 ;  /* 0x000000030700780c */ /* 0x000fe20002fa1670 */
[----:B----4-:R-:W-:Y:S01]  /*0fd0*/  @!P6 FFMA R6, R17, R18, R6 ;  /* 0x000000121106e223 */ /* 0x010fe20000000006 */
[----:B------:R-:W-:-:S04]  /*0fe0*/  ISETP.GE.OR P6, PT, R10, UR6, P0 ;  /* 0x000000060a007c0c */ /* 0x000fc800087c6670 */
[----:B------:R-:W-:-:S07]  /*0ff0*/  ISETP.LT.OR P6, PT, R7, 0x2, P6 ;  /* 0x000000020700780c */ /* 0x000fce00037c1670 */
[----:B------:R-:W2:Y:S01]  /*1000*/  @!P5 LDG.E.CONSTANT R3, desc[UR4][R12.64+-0xc] ;  /* 0xfffff4040c03d981 */ /* 0x000ea2000c1e9900 */
[----:B------:R-:W2:Y:S05]  /*1010*/  @!P5 LDC R0, c[0x3][0x94] ;  /* 0x00c02500ff00db82 */ /* 0x000eaa0000000800 */
[----:B------:R-:W3:Y:S03]  /*1020*/  @!P6 LDG.E.CONSTANT R5, desc[UR4][R12.64+-0x8] ;  /* 0xfffff8040c05e981 */ /* 0x000ee6000c1e9900 */
[----:B------:R-:W3:Y:S01]  /*1030*/  @!P6 LDC R4, c[0x3][0x98] ;  /* 0x00c02600ff04eb82 */ /* 0x000ee20000000800 */
[----:B--2---:R-:W-:Y:S01]  /*1040*/  @!P5 FFMA R6, R3, R0, R6 ;  /* 0x000000000306d223 */ /* 0x004fe20000000006 */
[----:B------:R-:W-:-:S04]  /*1050*/  ISETP.GT.AND P5, PT, R7, UR6, PT ;  /* 0x0000000607007c0c */ /* 0x000fc8000bfa4270 */
[----:B------:R-:W-:Y:S01]  /*1060*/  ISETP.LT.OR P5, PT, R7, 0x1, P5 ;  /* 0x000000010700780c */ /* 0x000fe20002fa1670 */
[----:B---3--:R-:W-:-:S03]  /*1070*/  @!P6 FFMA R6, R5, R4, R6 ;  /* 0x000000040506e223 */ /* 0x008fc60000000006 */
[----:B------:R-:W-:-:S13]  /*1080*/  ISETP.GE.OR P6, PT, R9, UR7, P5 ;  /* 0x0000000709007c0c */ /* 0x000fda000afc6670 */
[----:B------:R-:W2:Y:S01]  /*1090*/  @!P6 LDG.E.CONSTANT R3, desc[UR4][R12.64+-0x4] ;  /* 0xfffffc040c03e981 */ /* 0x000ea2000c1e9900 */
[----:B------:R-:W2:Y:S02]  /*10a0*/  @!P6 LDC R0, c[0x3][0x9c] ;  /* 0x00c02700ff00eb82 */ /* 0x000ea40000000800 */
[----:B--2---:R-:W-:Y:S01]  /*10b0*/  @!P6 FFMA R6, R3, R0, R6 ;  /* 0x000000000306e223 */ /* 0x004fe20000000006 */
[----:B------:R-:W-:-:S04]  /*10c0*/  ISETP.GE.OR P6, PT, R7, UR6, P0 ;  /* 0x0000000607007c0c */ /* 0x000fc800087c6670 */
[----:B------:R-:W-:-:S13]  /*10d0*/  ISETP.LT.OR P6, PT, R7, RZ, P6 ;  /* 0x000000ff0700720c */ /* 0x000fda00037c1670 */
[----:B------:R-:W0:Y:S01]  /*10e0*/  @!P6 LDC.64 R4, c[0x0][0x380] ;  /* 0x0000e000ff04eb82 */ /* 0x000e220000000a00 */
[----:B------:R-:W-:Y:S01]  /*10f0*/  ISETP.GE.OR P0, PT, R16, UR6, P0 ;  /* 0x0000000610007c0c */ /* 0x000fe20008706670 */
[----:B------:R-:W-:-:S03]  /*1100*/  IMAD.IADD R0, R7, 0x1, R2 ;  /* 0x0000000107007824 */ /* 0x000fc600078e0202 */
[----:B------:R-:W-:-:S03]  /*1110*/  ISETP.LT.OR P0, PT, R7, -0x1, P0 ;  /* 0xffffffff0700780c */ /* 0x000fc60000701670 */
[----:B------:R-:W1:Y:S10]  /*1120*/  @!P6 LDC R14, c[0x3][0xa0] ;  /* 0x00c02800ff0eeb82 */ /* 0x000e740000000800 */
[----:B------:R-:W2:Y:S01]  /*1130*/  @!P0 LDG.E.CONSTANT R3, desc[UR4][R12.64+0x4] ;  /* 0x000004040c038981 */ /* 0x000ea2000c1e9900 */
[----:B------:R-:W2:Y:S01]  /*1140*/  @!P0 LDC R15, c[0x3][0xa4] ;  /* 0x00c02900ff0f8b82 */ /* 0x000ea20000000800 */
[----:B0-----:R-:W-:-:S06]  /*1150*/  @!P6 IMAD.WIDE R4, R0, 0x4, R4 ;  /* 0x000000040004e825 */ /* 0x001fcc00078e0204 */
[----:B------:R-:W1:Y:S02]  /*1160*/  @!P6 LDG.E.CONSTANT R5, desc[UR4][R4.64] ;  /* 0x000000040405e981 */ /* 0x000e64000c1e9900 */
[----:B-1----:R-:W-:Y:S01]  /*1170*/  @!P6 FFMA R6, R5, R14, R6 ;  /* 0x0000000e0506e223 */ /* 0x002fe20000000006 */
[----:B------:R-:W-:-:S03]  /*1180*/  ISETP.GE.OR P6, PT, R9, UR7, !P3 ;  /* 0x0000000709007c0c */ /* 0x000fc6000dfc6670 */
[----:B--2---:R-:W-:Y:S01]  /*1190*/  @!P0 FFMA R6, R3, R15, R6 ;  /* 0x0000000f03068223 */ /* 0x004fe20000000006 */
[----:B------:R-:W-:-:S09]  /*11a0*/  ISETP.GE.OR P0, PT, R9, UR7, !P2 ;  /* 0x0000000709007c0c */ /* 0x000fd2000d706670 */
[----:B------:R-:W2:Y:S01]  /*11b0*/  @!P6 LDG.E.CONSTANT R3, desc[UR4][R12.64+0x8] ;  /* 0x000008040c03e981 */ /* 0x000ea2000c1e9900 */
[----:B------:R-:W2:Y:S03]  /*11c0*/  @!P6 LDC R14, c[0x3][0xa8] ;  /* 0x00c02a00ff0eeb82 */ /* 0x000ea60000000800 */
[----:B------:R-:W3:Y:S05]  /*11d0*/  @!P0 LDG.E.CONSTANT R15, desc[UR4][R12.64+0xc] ;  /* 0x00000c040c0f8981 */ /* 0x000eea000c1e9900 */
[----:B------:R-:W3:Y:S01]  /*11e0*/  @!P0 LDC R17, c[0x3][0xac] ;  /* 0x00c02b00ff118b82 */ /* 0x000ee20000000800 */
[----:B------:R-:W-:-:S02]  /*11f0*/  VIADD R4, R2, UR6 ;  /* 0x0000000602047c36 */ /* 0x000fc40008000000 */
[----:B------:R-:W-:Y:S02]  /*1200*/  VIADD R5, R9, 0x1 ;  /* 0x0000000109057836 */ /* 0x000fe40000000000 */
[----:B--2---:R-:W-:Y:S01]  /*1210*/  @!P6 FFMA R6, R3, R14, R6 ;  /* 0x0000000e0306e223 */ /* 0x004fe20000000006 */
[----:B------:R-:W-:-:S03]  /*1220*/  IADD3 R3, P6, PT, R7, R4, RZ ;  /* 0x0000000407037210 */ /* 0x000fc60007fde0ff */
[----:B---3--:R-:W-:Y:S01]  /*1230*/  @!P0 FFMA R6, R15, R17, R6 ;  /* 0x000000110f068223 */ /* 0x008fe20000000006 */
[----:B------:R-:W-:Y:S02]  /*1240*/  LEA.HI.X.SX32 R14, R4, R8, 0x1, P6 ;  /* 0x00000008040e7211 */ /* 0x000fe400030f0eff */
[----:B------:R-:W-:Y:S02]  /*1250*/  LEA R2, P6, R3, UR8, 0x2 ;  /* 0x0000000803027c11 */ /* 0x000fe4000f8c10ff */
[----:B------:R-:W-:Y:S02]  /*1260*/  ISETP.GE.OR P0, PT, R9, UR7, !P1 ;  /* 0x0000000709007c0c */ /* 0x000fe4000cf06670 */
[----:B------:R-:W-:Y:S02]  /*1270*/  LEA.HI.X R3, R3, UR9, R14, 0x2, P6 ;  /* 0x0000000903037c11 */ /* 0x000fe4000b0f140e */
[----:B------:R-:W-:-:S09]  /*1280*/  ISETP.GE.OR P6, PT, R5, UR7, !P4 ;  /* 0x0000000705007c0c */ /* 0x000fd2000e7c6670 */
[----:B------:R-:W2:Y:S01]  /*1290*/  @!P0 LDG.E.CONSTANT R13, desc[UR4][R12.64+0x10] ;  /* 0x000010040c0d8981 */ /* 0x000ea2000c1e9900 */
[----:B------:R-:W2:Y:S03]  /*12a0*/  @!P0 LDC R14, c[0x3][0xb0] ;  /* 0x00c02c00ff0e8b82 */ /* 0x000ea60000000800 */
[----:B------:R-:W3:Y:S05]  /*12b0*/  @!P6 LDG.E.CONSTANT R15, desc[UR4][R2.64+-0x10] ;  /* 0xfffff004020fe981 */ /* 0x000eea000c1e9900 */
[----:B------:R-:W3:Y:S01]  /*12c0*/  @!P6 LDC R17, c[0x3][0xb4] ;  /* 0x00c02d00ff11eb82 */ /* 0x000ee20000000800 */
[----:B--2---:R-:W-:Y:S01]  /*12d0*/  @!P0 FFMA R6, R13, R14, R6 ;  /* 0x0000000e0d068223 */ /* 0x004fe20000000006 */
[----:B------:R-:W-:-:S03]  /*12e0*/  ISETP.GE.AND P0, PT, R5, UR7, PT ;  /* 0x0000000705007c0c */ /* 0x000fc6000bf06270 */
[----:B---3--:R-:W-:Y:S01]  /*12f0*/  @!P6 FFMA R6, R15, R17, R6 ;  /* 0x000000110f06e223 */ /* 0x008fe20000000006 */
[----:B------:R-:W-:-:S04]  /*1300*/  ISETP.GE.OR P6, PT, R11, UR6, P0 ;  /* 0x000000060b007c0c */ /* 0x000fc800087c6670 */
[----:B------:R-:W-:-:S13]  /*1310*/  ISETP.LT.OR P6, PT, R7, 0x3, P6 ;  /* 0x000000030700780c */ /* 0x000fda00037c1670 */
[----:B------:R-:W2:Y:S01]  /*1320*/  @!P6 LDG.E.CONSTANT R15, desc[UR4][R2.64+-0xc] ;  /* 0xfffff404020fe981 */ /* 0x000ea2000c1e9900 */
[----:B------:R-:W2:Y:S02]  /*1330*/  @!P6 LDC R14, c[0x3][0xb8] ;  /* 0x00c02e00ff0eeb82 */ /* 0x000ea40000000800 */
[----:B--2---:R-:W-:Y:S01]  /*1340*/  @!P6 FFMA R6, R15, R14, R6 ;  /* 0x0000000e0f06e223 */ /* 0x004fe20000000006 */
[----:B------:R-:W-:-:S04]  /*1350*/  ISETP.GE.OR P6, PT, R10, UR6, P0 ;  /* 0x000000060a007c0c */ /* 0x000fc800087c6670 */
[----:B------:R-:W-:-:S13]  /*1360*/  ISETP.LT.OR P6, PT, R7, 0x2, P6 ;  /* 0x000000020700780c */ /* 0x000fda00037c1670 */
[----:B------:R-:W2:Y:S01]  /*1370*/  @!P6 LDG.E.CONSTANT R13, desc[UR4][R2.64+-0x8] ;  /* 0xfffff804020de981 */ /* 0x000ea2000c1e9900 */
[----:B------:R-:W2:Y:S02]  /*1380*/  @!P6 LDC R12, c[0x3][0xbc] ;  /* 0x00c02f00ff0ceb82 */ /* 0x000ea40000000800 */
[----:B--2---:R-:W-:Y:S01]  /*1390*/  @!P6 FFMA R6, R13, R12, R6 ;  /* 0x0000000c0d06e223 */ /* 0x004fe20000000006 */
        /* <DEDUP_REMOVED lines=8> */
[----:B------:R-:W-:-:S03]  /*1420*/  @!P6 IMAD.IADD R15, R7, 0x1, R4 ;  /* 0x00000001070fe824 */ /* 0x000fc600078e0204 */
[----:B------:R-:W-:-:S03]  /*1430*/  ISETP.LT.OR P0, PT, R7, -0x1, P0 ;  /* 0xffffffff0700780c */ /* 0x000fc60000701670 */
[----:B------:R-:W1:Y:S10]  /*1440*/  @!P6 LDC R14, c[0x3][0xc4] ;  /* 0x00c03100ff0eeb82 */ /* 0x000e740000000800 */
[----:B------:R-:W2:Y:S01]  /*1450*/  @!P0 LDC R17, c[0x3][0xc8] ;  /* 0x00c03200ff118b82 */ /* 0x000ea20000000800 */
[----:B0-----:R-:W-:-:S02]  /*1460*/  @!P6 IMAD.WIDE R12, R15, 0x4, R12 ;  /* 0x000000040f0ce825 */ /* 0x001fc400078e020c */
[----:B------:R-:W2:Y:S04]  /*1470*/  @!P0 LDG.E.CONSTANT R15, desc[UR4][R2.64+0x4] ;  /* 0x00000404020f8981 */ /* 0x000ea8000c1e9900 */
        /* <DEDUP_REMOVED lines=10> */
[----:B--2---:R-:W-:-:S03]  /*1520*/  @!P6 FFMA R6, R15, R14, R6 ;  /* 0x0000000e0f06e223 */ /* 0x004fc60000000006 */
[----:B------:R-:W-:Y:S01]  /*1530*/  IADD3 R14, P6, PT, R7, R12, RZ ;  /* 0x0000000c070e7210 */ /* 0x000fe20007fde0ff */
[----:B---3--:R-:W-:Y:S01]  /*1540*/  @!P0 FFMA R6, R17, R13, R6 ;  /* 0x0000000d11068223 */ /* 0x008fe20000000006 */
[----:B------:R-:W-:Y:S01]  /*1550*/  ISETP.GE.OR P0, PT, R5, UR7, !P1 ;  /* 0x0000000705007c0c */ /* 0x000fe2000cf06670 */
[----:B------:R-:W-:Y:S01]  /*1560*/  VIADD R13, R9, 0x2 ;  /* 0x00000002090d7836 */ /* 0x000fe20000000000 */
[----:B------:R-:W-:Y:S02]  /*1570*/  LEA.HI.X.SX32 R5, R12, R8, 0x1, P6 ;  /* 0x000000080c057211 */ /* 0x000fe400030f0eff */
[----:B------:R-:W-:-:S04]  /*1580*/  LEA R4, P6, R14, UR8, 0x2 ;  /* 0x000000080e047c11 */ /* 0x000fc8000f8c10ff */
[----:B------:R-:W-:Y:S02]  /*1590*/  LEA.HI.X R5, R14, UR9, R5, 0x2, P6 ;  /* 0x000000090e057c11 */ /* 0x000fe4000b0f1405 */
[----:B------:R-:W-:-:S03]  /*15a0*/  ISETP.GE.OR P6, PT, R13, UR7, !P4 ;  /* 0x000000070d007c0c */ /* 0x000fc6000e7c6670 */
[----:B------:R-:W2:Y:S01]  /*15b0*/  @!P0 LDG.E.CONSTANT R3, desc[UR4][R2.64+0x10] ;  /* 0x0000100402038981 */ /* 0x000ea2000c1e9900 */
[----:B------:R-:W2:Y:S09]  /*15c0*/  @!P0 LDC R14, c[0x3][0xd4] ;  /* 0x00c03500ff0e8b82 */ /* 0x000eb20000000800 */
[----:B------:R-:W3:Y:S01]  /*15d0*/  @!P6 LDG.E.CONSTANT R15, desc[UR4][R4.64+-0x10] ;  /* 0xfffff004040fe981 */ /* 0x000ee2000c1e9900 */
        /* <DEDUP_REMOVED lines=71> */
[----:B------:R-:W-:Y:S01]  /*1a50*/  @!P6 IMAD.IADD R15, R7, 0x1, R12 ;  /* 0x00000001070fe824 */ /* 0x000fe200078e020c */
[----:B------:R-:W-:-:S06]  /*1a60*/  ISETP.GE.OR P0, PT, R16, UR6, P0 ;  /* 0x0000000610007c0c */ /* 0x000fcc0008706670 */
[----:B------:R-:W1:Y:S01]  /*1a70*/  @!P6 LDC R14, c[0x3][0x10c] ;  /* 0x00c04300ff0eeb82 */ /* 0x000e620000000800 */
[----:B0-----:R-:W-:-:S06]  /*1a80*/  @!P6 IMAD.WIDE R4, R15, 0x4, R4 ;  /* 0x000000040f04e825 */ /* 0x001fcc00078e0204 */
[----:B------:R-:W1:Y:S01]  /*1a90*/  @!P6 LDG.E.CONSTANT R5, desc[UR4][R4.64] ;  /* 0x000000040405e981 */ /* 0x000e62000c1e9900 */
[----:B------:R-:W-:-:S13]  /*1aa0*/  ISETP.LT.OR P0, PT, R7, -0x1, P0 ;  /* 0xffffffff0700780c */ /* 0x000fda0000701670 */
[----:B------:R-:W2:Y:S01]  /*1ab0*/  @!P0 LDG.E.CONSTANT R15, desc[UR4][R2.64+0x4] ;  /* 0x00000404020f8981 */ /* 0x000ea2000c1e9900 */
[----:B-1----:R-:W-:Y:S01]  /*1ac0*/  @!P6 FFMA R6, R5, R14, R6 ;  /* 0x0000000e0506e223 */ /* 0x002fe20000000006 */
[----:B------:R-:W-:Y:S01]  /*1ad0*/  ISETP.GE.OR P6, PT, R13, UR7, !P3 ;  /* 0x000000070d007c0c */ /* 0x000fe2000dfc6670 */
[----:B------:R-:W2:-:S12]  /*1ae0*/  @!P0 LDC R14, c[0x3][0x110] ;  /* 0x00c04400ff0e8b82 */ /* 0x000e980000000800 */
[----:B------:R-:W3:Y:S01]  /*1af0*/  @!P6 LDG.E.CONSTANT R17, desc[UR4][R2.64+0x8] ;  /* 0x000008040211e981 */ /* 0x000ee2000c1e9900 */
[----:B------:R-:W3:Y:S01]  /*1b00*/  @!P6 LDC R18, c[0x3][0x114] ;  /* 0x00c04500ff12eb82 */ /* 0x000ee20000000800 */
[----:B--2---:R-:W-:Y:S01]  /*1b10*/  @!P0 FFMA R6, R15, R14, R6 ;  /* 0x0000000e0f068223 */ /* 0x004fe20000000006 */
[----:B------:R-:W-:-:S13]  /*1b20*/  ISETP.GE.OR P0, PT, R13, UR7, !P2 ;  /* 0x000000070d007c0c */ /* 0x000fda000d706670 */
[----:B------:R-:W2:Y:S01]  /*1b30*/  @!P0 LDG.E.CONSTANT R5, desc[UR4][R2.64+0xc] ;  /* 0x00000c0402058981 */ /* 0x000ea2000c1e9900 */
[----:B------:R-:W2:Y:S01]  /*1b40*/  @!P0 LDC R4, c[0x3][0x118] ;  /* 0x00c04600ff048b82 */ /* 0x000ea20000000800 */
[----:B---3--:R-:W-:Y:S01]  /*1b50*/  @!P6 FFMA R6, R17, R18, R6 ;  /* 0x000000121106e223 */ /* 0x008fe20000000006 */
[----:B------:R-:W-:-:S13]  /*1b60*/  ISETP.GE.OR P6, PT, R13, UR7, !P1 ;  /* 0x000000070d007c0c */ /* 0x000fda000cfc6670 */
[----:B------:R0:W3:Y:S01]  /*1b70*/  @!P6 LDG.E.CONSTANT R13, desc[UR4][R2.64+0x10] ;  /* 0x00001004020de981 */ /* 0x0000e2000c1e9900 */
[----:B------:R-:W3:Y:S01]  /*1b80*/  @!P6 LDC R14, c[0x3][0x11c] ;  /* 0x00c04700ff0eeb82 */ /* 0x000ee20000000800 */
[----:B------:R-:W-:Y:S02]  /*1b90*/  VIADD R12, R12, UR6 ;  /* 0x000000060c0c7c36 */ /* 0x000fe40008000000 */
[----:B------:R-:W-:-:S05]  /*1ba0*/  VIADD R9, R9, 0x4 ;  /* 0x0000000409097836 */ /* 0x000fca0000000000 */
[----:B------:R-:W-:Y:S01]  /*1bb0*/  ISETP.GE.OR P4, PT, R9, UR7, !P4 ;  /* 0x0000000709007c0c */ /* 0x000fe2000e786670 */
[----:B--2---:R-:W-:Y:S01]  /*1bc0*/  @!P0 FFMA R6, R5, R4, R6 ;  /* 0x0000000405068223 */ /* 0x004fe20000000006 */
[----:B------:R-:W-:-:S04]  /*1bd0*/  IADD3 R5, P0, PT, R7, R12, RZ ;  /* 0x0000000c07057210 */ /* 0x000fc80007f1e0ff */
[----:B------:R-:W-:Y:S02]  /*1be0*/  LEA.HI.X.SX32 R8, R12, R8, 0x1, P0 ;  /* 0x000000080c087211 */ /* 0x000fe400000f0eff */
[----:B------:R-:W-:-:S05]  /*1bf0*/  LEA R4, P0, R5, UR8, 0x2 ;  /* 0x0000000805047c11 */ /* 0x000fca000f8010ff */
[----:B0-----:R-:W0:Y:S01]  /*1c00*/  @!P4 LDC R2, c[0x3][0x120] ;  /* 0x00c04800ff02cb82 */ /* 0x001e220000000800 */
[----:B------:R-:W-:Y:S02]  /*1c10*/  LEA.HI.X R5, R5, UR9, R8, 0x2, P0 ;  /* 0x0000000905057c11 */ /* 0x000fe400080f1408 */
[----:B------:R-:W-:-:S03]  /*1c20*/  ISETP.GE.AND P0, PT, R9, UR7, PT ;  /* 0x0000000709007c0c */ /* 0x000fc6000bf06270 */
[----:B------:R-:W0:Y:S01]  /*1c30*/  @!P4 LDG.E.CONSTANT R3, desc[UR4][R4.64+-0x10] ;  /* 0xfffff0040403c981 */ /* 0x000e22000c1e9900 */
[----:B---3--:R-:W-:Y:S01]  /*1c40*/  @!P6 FFMA R6, R13, R14, R6 ;  /* 0x0000000e0d06e223 */ /* 0x008fe20000000006 */
[----:B------:R-:W-:-:S04]  /*1c50*/  ISETP.GE.OR P6, PT, R11, UR6, P0 ;  /* 0x000000060b007c0c */ /* 0x000fc800087c6670 */
[----:B------:R-:W-:-:S13]  /*1c60*/  ISETP.LT.OR P6, PT, R7, 0x3, P6 ;  /* 0x000000030700780c */ /* 0x000fda00037c1670 */
[----:B------:R-:W2:Y:S01]  /*1c70*/  @!P6 LDG.E.CONSTANT R11, desc[UR4][R4.64+-0xc] ;  /* 0xfffff404040be981 */ /* 0x000ea2000c1e9900 */
[----:B------:R-:W2:Y:S01]  /*1c80*/  @!P6 LDC R8, c[0x3][0x124] ;  /* 0x00c04900ff08eb82 */ /* 0x000ea20000000800 */
[----:B0-----:R-:W-:Y:S01]  /*1c90*/  @!P4 FFMA R6, R3, R2, R6 ;  /* 0x000000020306c223 */ /* 0x001fe20000000006 */
[----:B------:R-:W-:-:S04]  /*1ca0*/  ISETP.GE.OR P4, PT, R7, UR6, P0 ;  /* 0x0000000607007c0c */ /* 0x000fc80008786670 */
[----:B------:R-:W-:-:S13]  /*1cb0*/  ISETP.LT.OR P4, PT, R7, RZ, P4 ;  /* 0x000000ff0700720c */ /* 0x000fda0002781670 */
[----:B------:R-:W0:Y:S01]  /*1cc0*/  @!P4 LDC.64 R2, c[0x0][0x380] ;  /* 0x0000e000ff02cb82 */ /* 0x000e220000000a00 */
[----:B------:R-:W-:Y:S01]  /*1cd0*/  ISETP.GE.OR P5, PT, R9, UR7, P5 ;  /* 0x0000000709007c0c */ /* 0x000fe2000afa6670 */
[----:B------:R-:W-:Y:S01]  /*1ce0*/  @!P4 IMAD.IADD R13, R7, 0x1, R12 ;  /* 0x00000001070dc824 */ /* 0x000fe200078e020c */
[C---:B------:R-:W-:Y:S02]  /*1cf0*/  ISETP.GE.OR P3, PT, R9.reuse, UR7, !P3 ;  /* 0x0000000709007c0c */ /* 0x040fe4000df66670 */
[C---:B------:R-:W-:Y:S02]  /*1d00*/  ISETP.GE.OR P2, PT, R9.reuse, UR7, !P2 ;  /* 0x0000000709007c0c */ /* 0x040fe4000d746670 */
[----:B------:R-:W-:Y:S01]  /*1d10*/  ISETP.GE.OR P1, PT, R9, UR7, !P1 ;  /* 0x0000000709007c0c */ /* 0x000fe2000cf26670 */
[----:B------:R-:W1:Y:S08]  /*1d20*/  @!P4 LDC R12, c[0x3][0x130] ;  /* 0x00c04c00ff0ccb82 */ /* 0x000e700000000800 */
[----:B------:R-:W3:Y:S02]  /*1d30*/  @!P3 LDG.E.CONSTANT R15, desc[UR4][R4.64+0x8] ;  /* 0x00000804040fb981 */ /* 0x000ee4000c1e9900 */
[----:B------:R-:W4:Y:S02]  /*1d40*/  @!P2 LDC R18, c[0x3][0x13c] ;  /* 0x00c04f00ff12ab82 */ /* 0x000f240000000800 */
[----:B------:R-:W4:Y:S01]  /*1d50*/  @!P2 LDG.E.CONSTANT R17, desc[UR4][R4.64+0xc] ;  /* 0x00000c040411a981 */ /* 0x000f22000c1e9900 */
[----:B0-----:R-:W-:-:S03]  /*1d60*/  @!P4 IMAD.WIDE R2, R13, 0x4, R2 ;  /* 0x000000040d02c825 */ /* 0x001fc600078e0202 */
[----:B------:R-:W5:Y:S04]  /*1d70*/  @!P1 LDG.E.CONSTANT R19, desc[UR4][R4.64+0x10] ;  /* 0x0000100404139981 */ /* 0x000f68000c1e9900 */
[----:B------:R0:W1:Y:S02]  /*1d80*/  @!P4 LDG.E.CONSTANT R13, desc[UR4][R2.64] ;  /* 0x00000004020dc981 */ /* 0x000064000c1e9900 */
[----:B0-----:R-:W0:Y:S01]  /*1d90*/  LDC.64 R2, c[0x0][0x388] ;  /* 0x0000e200ff027b82 */ /* 0x001e220000000a00 */
[----:B--2---:R-:W-:Y:S01]  /*1da0*/  @!P6 FFMA R6, R11, R8, R6 ;  /* 0x000000080b06e223 */ /* 0x004fe20000000006 */
[----:B------:R-:W-:-:S06]  /*1db0*/  ISETP.GE.OR P6, PT, R10, UR6, P0 ;  /* 0x000000060a007c0c */ /* 0x000fcc00087c6670 */
[----:B------:R-:W2:Y:S01]  /*1dc0*/  @!P5 LDC R10, c[0x3][0x12c] ;  /* 0x00c04b00ff0adb82 */ /* 0x000ea20000000800 */
[----:B------:R-:W-:Y:S02]  /*1dd0*/  ISETP.LT.OR P6, PT, R7, 0x2, P6 ;  /* 0x000000020700780c */ /* 0x000fe400037c1670 */
[----:B------:R-:W-:-:S04]  /*1de0*/  ISETP.GE.OR P0, PT, R16, UR6, P0 ;  /* 0x0000000610007c0c */ /* 0x000fc80008706670 */
[----:B------:R-:W-:Y:S01]  /*1df0*/  ISETP.LT.OR P0, PT, R7, -0x1, P0 ;  /* 0xffffffff0700780c */ /* 0x000fe20000701670 */
[----:B------:R-:W3:Y:S01]  /*1e00*/  @!P3 LDC R16, c[0x3][0x138] ;  /* 0x00c04e00ff10bb82 */ /* 0x000ee20000000800 */
[----:B------:R-:W2:Y:S05]  /*1e10*/  @!P5 LDG.E.CONSTANT R7, desc[UR4][R4.64+-0x4] ;  /* 0xfffffc040407d981 */ /* 0x000eaa000c1e9900 */
[----:B------:R-:W3:Y:S02]  /*1e20*/  @!P6 LDG.E.CONSTANT R11, desc[UR4][R4.64+-0x8] ;  /* 0xfffff804040be981 */ /* 0x000ee4000c1e9900 */
[----:B------:R-:W3:Y:S04]  /*1e30*/  @!P6 LDC R8, c[0x3][0x128] ;  /* 0x00c04a00ff08eb82 */ /* 0x000ee80000000800 */
[----:B------:R-:W4:Y:S04]  /*1e40*/  @!P0 LDG.E.CONSTANT R9, desc[UR4][R4.64+0x4] ;  /* 0x0000040404098981 */ /* 0x000f28000c1e9900 */
[----:B------:R-:W4:Y:S01]  /*1e50*/  @!P0 LDC R14, c[0x3][0x134] ;  /* 0x00c04d00ff0e8b82 */ /* 0x000f220000000800 */
[----:B0-----:R-:W-:-:S04]  /*1e60*/  IMAD.WIDE R2, R0, 0x4, R2 ;  /* 0x0000000400027825 */ /* 0x001fc800078e0202 */
[----:B---3--:R-:W-:-:S03]  /*1e70*/  @!P6 FFMA R6, R11, R8, R6 ;  /* 0x000000080b06e223 */ /* 0x008fc60000000006 */
[----:B------:R-:W5:Y:S01]  /*1e80*/  @!P1 LDC R8, c[0x3][0x140] ;  /* 0x00c05000ff089b82 */ /* 0x000f620000000800 */
[----:B--2---:R-:W-:-:S04]  /*1e90*/  @!P5 FFMA R6, R7, R10, R6 ;  /* 0x0000000a0706d223 */ /* 0x004fc80000000006 */
[----:B-1----:R-:W-:-:S04]  /*1ea0*/  @!P4 FFMA R6, R13, R12, R6 ;  /* 0x0000000c0d06c223 */ /* 0x002fc80000000006 */
[----:B----4-:R-:W-:-:S04]  /*1eb0*/  @!P0 FFMA R6, R9, R14, R6 ;  /* 0x0000000e09068223 */ /* 0x010fc80000000006 */
[----:B------:R-:W-:-:S04]  /*1ec0*/  @!P3 FFMA R6, R15, R16, R6 ;  /* 0x000000100f06b223 */ /* 0x000fc80000000006 */
[----:B------:R-:W-:-:S04]  /*1ed0*/  @!P2 FFMA R6, R17, R18, R6 ;  /* 0x000000121106a223 */ /* 0x000fc80000000006 */
[----:B-----5:R-:W-:-:S05]  /*1ee0*/  @!P1 FFMA R6, R19, R8, R6 ;  /* 0x0000000813069223 */ /* 0x020fca0000000006 */
[----:B------:R-:W-:Y:S01]  /*1ef0*/  STG.E desc[UR4][R2.64], R6 ;  /* 0x0000000602007986 */ /* 0x000fe2000c101904 */
[----:B------:R-:W-:Y:S05]  /*1f00*/  EXIT ;  /* 0x000000000000794d */ /* 0x000fea0003800000 */
.L_x_0:
[----:B------:R-:W-:-:S00]  /*1f10*/  BRA `(.L_x_0) ;  /* 0xfffffffc00fc7947 */ /* 0x000fc0000383ffff */
[----:B------:R-:W-:-:S00]  /*1f20*/  NOP ;  /* 0x0000000000007918 */ /* 0x000fc00000000000 */
        /* <DEDUP_REMOVED lines=13> */
.L_x_1:


//--------------------- .nv.shared.reserved.0     --------------------------
	.section	.nv.shared.reserved.0,"aw",@nobits
	.weak		__nv_reservedSMEM_offset_0_alias
	.size		__nv_reservedSMEM_offset_0_alias, 0, 64
	.other		__nv_reservedSMEM_offset_0_alias,@"STO_CUDA_RESERVED_SHARED STV_DEFAULT"
__nv_reservedSMEM_offset_0_alias:
	.zero		0
	.zero		64


//--------------------- .nv.constant0._Z31convolution_constant_mem_kernelPKfPfii --------------------------
	.section	.nv.constant0._Z31convolution_constant_mem_kernelPKfPfii,"a",@progbits
	.sectionflags	@""
	.align	4
.nv.constant0._Z31convolution_constant_mem_kernelPKfPfii:
	.zero		920


//--------------------- SYMBOLS --------------------------

	.type		.nv.reservedSmem.offset0,@object
	.size		.nv.reservedSmem.offset0,0x4
